//
// Generated by NVIDIA NVVM Compiler
//
// Compiler Build ID: CL-36424714
// Cuda compilation tools, release 13.0, V13.0.88
// Based on NVVM 20.0.0
//

.version 9.0
.target sm_100
.address_size 64

	// .globl	_Z21populate_sin_cos_mapsPfS_
// _ZZ16calculate_pointsPsPfS0_iffiE11line_length has been demoted
// _ZZ16calculate_pointsPsPfS0_iffiE17length_multiplier has been demoted
// _ZZ16calculate_pointsPsPfS0_iffiE7sin_map has been demoted
// _ZZ16calculate_pointsPsPfS0_iffiE7cos_map has been demoted
.global .align 4 .b8 __cudart_i2opi_f[24] = {65, 144, 67, 60, 153, 149, 98, 219, 192, 221, 52, 245, 209, 87, 39, 252, 41, 21, 68, 78, 110, 131, 249, 162};

.visible .entry _Z21populate_sin_cos_mapsPfS_(
	.param .u64 .ptr .align 1 _Z21populate_sin_cos_mapsPfS__param_0,
	.param .u64 .ptr .align 1 _Z21populate_sin_cos_mapsPfS__param_1
)
{
	.local .align 4 .b8 	__local_depot0[28];
	.reg .b64 	%SP;
	.reg .b64 	%SPL;
	.reg .pred 	%p<9>;
	.reg .b32 	%r<39>;
	.reg .b32 	%f<31>;
	.reg .b64 	%rd<28>;
	.reg .b64 	%fd<3>;

	mov.u64 	%SPL, __local_depot0;
	ld.param.u64 	%rd11, [_Z21populate_sin_cos_mapsPfS__param_0];
	ld.param.u64 	%rd12, [_Z21populate_sin_cos_mapsPfS__param_1];
	cvta.to.global.u64 	%rd13, %rd12;
	cvta.to.global.u64 	%rd14, %rd11;
	add.u64 	%rd1, %SPL, 0;
	mov.u32 	%r15, %tid.x;
	cvt.rn.f32.u32 	%f7, %r15;
	mul.f32 	%f1, %f7, 0f3C8EFA35;
	mul.wide.u32 	%rd16, %r15, 4;
	add.s64 	%rd2, %rd14, %rd16;
	add.s64 	%rd3, %rd13, %rd16;
	mul.f32 	%f8, %f1, 0f3F22F983;
	cvt.rni.s32.f32 	%r38, %f8;
	cvt.rn.f32.s32 	%f9, %r38;
	fma.rn.f32 	%f10, %f9, 0fBFC90FDA, %f1;
	fma.rn.f32 	%f11, %f9, 0fB3A22168, %f10;
	fma.rn.f32 	%f30, %f9, 0fA7C234C5, %f11;
	abs.f32 	%f3, %f1;
	setp.ltu.f32 	%p1, %f3, 0f47CE4780;
	@%p1 bra 	$L__BB0_8;
	setp.neu.f32 	%p2, %f3, 0f7F800000;
	@%p2 bra 	$L__BB0_3;
	mov.f32 	%f14, 0f00000000;
	mul.rn.f32 	%f30, %f1, %f14;
	mov.b32 	%r38, 0;
	bra.uni 	$L__BB0_8;
$L__BB0_3:
	mov.b32 	%r2, %f1;
	shl.b32 	%r17, %r2, 8;
	or.b32  	%r3, %r17, -2147483648;
	mov.b64 	%rd27, 0;
	mov.b32 	%r35, 0;
	mov.u64 	%rd25, __cudart_i2opi_f;
	mov.u64 	%rd26, %rd1;
$L__BB0_4:
	.pragma "nounroll";
	ld.global.nc.u32 	%r18, [%rd25];
	mad.wide.u32 	%rd19, %r18, %r3, %rd27;
	shr.u64 	%rd27, %rd19, 32;
	st.local.u32 	[%rd26], %rd19;
	add.s32 	%r35, %r35, 1;
	add.s64 	%rd26, %rd26, 4;
	add.s64 	%rd25, %rd25, 4;
	setp.ne.s32 	%p3, %r35, 6;
	@%p3 bra 	$L__BB0_4;
	shr.u32 	%r19, %r2, 23;
	st.local.u32 	[%rd1+24], %rd27;
	and.b32  	%r6, %r19, 31;
	add.s32 	%r20, %r19, -128;
	shr.u32 	%r21, %r20, 5;
	mul.wide.u32 	%rd20, %r21, 4;
	sub.s64 	%rd10, %rd1, %rd20;
	ld.local.u32 	%r36, [%rd10+24];
	ld.local.u32 	%r37, [%rd10+20];
	setp.eq.s32 	%p4, %r6, 0;
	@%p4 bra 	$L__BB0_7;
	shf.l.wrap.b32 	%r36, %r37, %r36, %r6;
	ld.local.u32 	%r22, [%rd10+16];
	shf.l.wrap.b32 	%r37, %r22, %r37, %r6;
$L__BB0_7:
	shr.u32 	%r23, %r36, 30;
	shf.l.wrap.b32 	%r24, %r37, %r36, 2;
	shl.b32 	%r25, %r37, 2;
	shr.u32 	%r26, %r24, 31;
	add.s32 	%r38, %r26, %r23;
	shr.s32 	%r27, %r24, 31;
	xor.b32  	%r28, %r27, %r24;
	xor.b32  	%r29, %r27, %r25;
	cvt.u64.u32 	%rd21, %r28;
	shl.b64 	%rd22, %rd21, 32;
	cvt.u64.u32 	%rd23, %r29;
	or.b64  	%rd24, %rd22, %rd23;
	cvt.rn.f64.s64 	%fd1, %rd24;
	mul.f64 	%fd2, %fd1, 0d3BF921FB54442D19;
	cvt.rn.f32.f64 	%f12, %fd2;
	neg.f32 	%f13, %f12;
	setp.lt.s32 	%p5, %r24, 0;
	selp.f32 	%f30, %f13, %f12, %p5;
$L__BB0_8:
	mul.f32 	%f15, %f30, %f30;
	fma.rn.f32 	%f16, %f15, 0f37CBAC00, 0fBAB607ED;
	fma.rn.f32 	%f17, %f16, %f15, 0f3D2AAABB;
	fma.rn.f32 	%f18, %f17, %f15, 0fBEFFFFFF;
	fma.rn.f32 	%f19, %f18, %f15, 0f3F800000;
	fma.rn.f32 	%f20, %f15, %f30, 0f00000000;
	fma.rn.f32 	%f21, %f15, 0fB94D4153, 0f3C0885E4;
	fma.rn.f32 	%f22, %f21, %f15, 0fBE2AAAA8;
	fma.rn.f32 	%f23, %f22, %f20, %f30;
	and.b32  	%r31, %r38, 1;
	setp.eq.b32 	%p6, %r31, 1;
	selp.f32 	%f24, %f19, %f23, %p6;
	selp.f32 	%f25, %f23, %f19, %p6;
	and.b32  	%r32, %r38, 2;
	setp.eq.s32 	%p7, %r32, 0;
	neg.f32 	%f26, %f24;
	selp.f32 	%f27, %f24, %f26, %p7;
	add.s32 	%r33, %r38, 1;
	and.b32  	%r34, %r33, 2;
	setp.eq.s32 	%p8, %r34, 0;
	neg.f32 	%f28, %f25;
	selp.f32 	%f29, %f25, %f28, %p8;
	st.global.f32 	[%rd2], %f27;
	st.global.f32 	[%rd3], %f29;
	ret;

}
	// .globl	_Z16calculate_pointsPsPfS0_iffi
.visible .entry _Z16calculate_pointsPsPfS0_iffi(
	.param .u64 .ptr .align 1 _Z16calculate_pointsPsPfS0_iffi_param_0,
	.param .u64 .ptr .align 1 _Z16calculate_pointsPsPfS0_iffi_param_1,
	.param .u64 .ptr .align 1 _Z16calculate_pointsPsPfS0_iffi_param_2,
	.param .u32 _Z16calculate_pointsPsPfS0_iffi_param_3,
	.param .f32 _Z16calculate_pointsPsPfS0_iffi_param_4,
	.param .f32 _Z16calculate_pointsPsPfS0_iffi_param_5,
	.param .u32 _Z16calculate_pointsPsPfS0_iffi_param_6
)
{
	.local .align 4 .b8 	__local_depot1[28];
	.reg .b64 	%SP;
	.reg .b64 	%SPL;
	.reg .pred 	%p<13>;
	.reg .b16 	%rs<13>;
	.reg .b32 	%r<171>;
	.reg .b32 	%f<97>;
	.reg .b64 	%rd<47>;
	.reg .b64 	%fd<3>;
	// demoted variable
	.shared .align 4 .f32 _ZZ16calculate_pointsPsPfS0_iffiE11line_length;
	// demoted variable
	.shared .align 4 .f32 _ZZ16calculate_pointsPsPfS0_iffiE17length_multiplier;
	// demoted variable
	.shared .align 4 .b8 _ZZ16calculate_pointsPsPfS0_iffiE7sin_map[2048];
	// demoted variable
	.shared .align 4 .b8 _ZZ16calculate_pointsPsPfS0_iffiE7cos_map[2048];
	mov.u64 	%SPL, __local_depot1;
	ld.param.u64 	%rd15, [_Z16calculate_pointsPsPfS0_iffi_param_0];
	ld.param.u64 	%rd16, [_Z16calculate_pointsPsPfS0_iffi_param_1];
	ld.param.u64 	%rd17, [_Z16calculate_pointsPsPfS0_iffi_param_2];
	ld.param.f32 	%f7, [_Z16calculate_pointsPsPfS0_iffi_param_4];
	ld.param.f32 	%f8, [_Z16calculate_pointsPsPfS0_iffi_param_5];
	ld.param.u32 	%r19, [_Z16calculate_pointsPsPfS0_iffi_param_6];
	cvta.to.global.u64 	%rd1, %rd17;
	cvta.to.global.u64 	%rd2, %rd16;
	cvta.to.global.u64 	%rd3, %rd15;
	add.u64 	%rd4, %SPL, 0;
	st.shared.f32 	[_ZZ16calculate_pointsPsPfS0_iffiE11line_length], %f7;
	st.shared.f32 	[_ZZ16calculate_pointsPsPfS0_iffiE17length_multiplier], %f8;
	mov.u32 	%r1, %tid.x;
	cvt.rn.f32.u32 	%f9, %r1;
	mul.f32 	%f1, %f9, 0f3C8EFA35;
	mul.f32 	%f10, %f1, 0f3F22F983;
	cvt.rni.s32.f32 	%r170, %f10;
	cvt.rn.f32.s32 	%f11, %r170;
	fma.rn.f32 	%f12, %f11, 0fBFC90FDA, %f1;
	fma.rn.f32 	%f13, %f11, 0fB3A22168, %f12;
	fma.rn.f32 	%f96, %f11, 0fA7C234C5, %f13;
	abs.f32 	%f3, %f1;
	setp.ltu.f32 	%p1, %f3, 0f47CE4780;
	@%p1 bra 	$L__BB1_8;
	setp.neu.f32 	%p2, %f3, 0f7F800000;
	@%p2 bra 	$L__BB1_3;
	mov.f32 	%f16, 0f00000000;
	mul.rn.f32 	%f96, %f1, %f16;
	mov.b32 	%r170, 0;
	bra.uni 	$L__BB1_8;
$L__BB1_3:
	mov.b32 	%r3, %f1;
	shl.b32 	%r21, %r3, 8;
	or.b32  	%r4, %r21, -2147483648;
	mov.b64 	%rd46, 0;
	mov.b32 	%r167, 0;
	mov.u64 	%rd44, __cudart_i2opi_f;
	mov.u64 	%rd45, %rd4;
$L__BB1_4:
	.pragma "nounroll";
	ld.global.nc.u32 	%r22, [%rd44];
	mad.wide.u32 	%rd21, %r22, %r4, %rd46;
	shr.u64 	%rd46, %rd21, 32;
	st.local.u32 	[%rd45], %rd21;
	add.s32 	%r167, %r167, 1;
	add.s64 	%rd45, %rd45, 4;
	add.s64 	%rd44, %rd44, 4;
	setp.ne.s32 	%p3, %r167, 6;
	@%p3 bra 	$L__BB1_4;
	shr.u32 	%r23, %r3, 23;
	st.local.u32 	[%rd4+24], %rd46;
	and.b32  	%r7, %r23, 31;
	add.s32 	%r24, %r23, -128;
	shr.u32 	%r25, %r24, 5;
	mul.wide.u32 	%rd22, %r25, 4;
	sub.s64 	%rd11, %rd4, %rd22;
	ld.local.u32 	%r168, [%rd11+24];
	ld.local.u32 	%r169, [%rd11+20];
	setp.eq.s32 	%p4, %r7, 0;
	@%p4 bra 	$L__BB1_7;
	shf.l.wrap.b32 	%r168, %r169, %r168, %r7;
	ld.local.u32 	%r26, [%rd11+16];
	shf.l.wrap.b32 	%r169, %r26, %r169, %r7;
$L__BB1_7:
	shr.u32 	%r27, %r168, 30;
	shf.l.wrap.b32 	%r28, %r169, %r168, 2;
	shl.b32 	%r29, %r169, 2;
	shr.u32 	%r30, %r28, 31;
	add.s32 	%r170, %r30, %r27;
	shr.s32 	%r31, %r28, 31;
	xor.b32  	%r32, %r31, %r28;
	xor.b32  	%r33, %r31, %r29;
	cvt.u64.u32 	%rd23, %r32;
	shl.b64 	%rd24, %rd23, 32;
	cvt.u64.u32 	%rd25, %r33;
	or.b64  	%rd26, %rd24, %rd25;
	cvt.rn.f64.s64 	%fd1, %rd26;
	mul.f64 	%fd2, %fd1, 0d3BF921FB54442D19;
	cvt.rn.f32.f64 	%f14, %fd2;
	neg.f32 	%f15, %f14;
	setp.lt.s32 	%p5, %r28, 0;
	selp.f32 	%f96, %f15, %f14, %p5;
$L__BB1_8:
	mul.f32 	%f17, %f96, %f96;
	fma.rn.f32 	%f18, %f17, 0f37CBAC00, 0fBAB607ED;
	fma.rn.f32 	%f19, %f18, %f17, 0f3D2AAABB;
	fma.rn.f32 	%f20, %f19, %f17, 0fBEFFFFFF;
	fma.rn.f32 	%f21, %f20, %f17, 0f3F800000;
	fma.rn.f32 	%f22, %f17, %f96, 0f00000000;
	fma.rn.f32 	%f23, %f17, 0fB94D4153, 0f3C0885E4;
	fma.rn.f32 	%f24, %f23, %f17, 0fBE2AAAA8;
	fma.rn.f32 	%f25, %f24, %f22, %f96;
	and.b32  	%r35, %r170, 1;
	setp.eq.b32 	%p6, %r35, 1;
	selp.f32 	%f26, %f21, %f25, %p6;
	selp.f32 	%f27, %f25, %f21, %p6;
	and.b32  	%r36, %r170, 2;
	setp.eq.s32 	%p7, %r36, 0;
	neg.f32 	%f28, %f26;
	selp.f32 	%f29, %f26, %f28, %p7;
	add.s32 	%r37, %r170, 1;
	and.b32  	%r38, %r37, 2;
	setp.eq.s32 	%p8, %r38, 0;
	neg.f32 	%f30, %f27;
	selp.f32 	%f31, %f27, %f30, %p8;
	shl.b32 	%r39, %r1, 2;
	mov.u32 	%r40, _ZZ16calculate_pointsPsPfS0_iffiE7sin_map;
	add.s32 	%r41, %r40, %r39;
	st.shared.f32 	[%r41], %f29;
	mov.u32 	%r42, _ZZ16calculate_pointsPsPfS0_iffiE7cos_map;
	add.s32 	%r43, %r42, %r39;
	st.shared.f32 	[%r43], %f31;
	bar.sync 	0;
	mov.u32 	%r44, %ctaid.x;
	mov.u32 	%r45, %ntid.x;
	mad.lo.s32 	%r16, %r44, %r45, %r1;
	shl.b32 	%r17, %r16, 1;
	add.s32 	%r18, %r19, 360;
	setp.ne.s32 	%p9, %r16, 0;
	mul.wide.u32 	%rd27, %r17, 2;
	add.s64 	%rd12, %rd3, %rd27;
	mul.wide.u32 	%rd28, %r17, 4;
	add.s64 	%rd13, %rd2, %rd28;
	add.s64 	%rd14, %rd1, %rd28;
	@%p9 bra 	$L__BB1_10;
	ld.global.s16 	%r46, [%rd3+2];
	sub.s32 	%r47, %r46, %r19;
	add.s32 	%r48, %r47, 360;
	mul.hi.s32 	%r49, %r48, -1240768329;
	add.s32 	%r50, %r49, %r48;
	shr.u32 	%r51, %r50, 31;
	shr.s32 	%r52, %r50, 8;
	add.s32 	%r53, %r52, %r51;
	mul.lo.s32 	%r54, %r53, 360;
	sub.s32 	%r55, %r48, %r54;
	st.global.u16 	[%rd12+4], %r55;
	add.s32 	%r56, %r18, %r46;
	mul.hi.s32 	%r57, %r56, -1240768329;
	add.s32 	%r58, %r57, %r56;
	shr.u32 	%r59, %r58, 31;
	shr.u32 	%r60, %r58, 8;
	add.s32 	%r61, %r60, %r59;
	mul.lo.s32 	%r62, %r61, 360;
	sub.s32 	%r63, %r56, %r62;
	st.global.u16 	[%rd12+6], %r63;
	ld.global.f32 	%f32, [%rd2+4];
	ld.shared.f32 	%f33, [_ZZ16calculate_pointsPsPfS0_iffiE11line_length];
	shl.b32 	%r64, %r55, 2;
	add.s32 	%r66, %r40, %r64;
	ld.shared.f32 	%f34, [%r66+720];
	fma.rn.f32 	%f35, %f33, %f34, %f32;
	st.global.f32 	[%rd13+8], %f35;
	ld.global.f32 	%f36, [%rd1+4];
	ld.global.u16 	%rs1, [%rd12+4];
	mul.wide.s16 	%r67, %rs1, 4;
	add.s32 	%r69, %r42, %r67;
	ld.shared.f32 	%f37, [%r69+720];
	fma.rn.f32 	%f38, %f33, %f37, %f36;
	st.global.f32 	[%rd14+8], %f38;
	ld.global.f32 	%f39, [%rd2+4];
	ld.global.u16 	%rs2, [%rd12+6];
	mul.wide.s16 	%r70, %rs2, 4;
	add.s32 	%r71, %r40, %r70;
	ld.shared.f32 	%f40, [%r71+720];
	fma.rn.f32 	%f41, %f33, %f40, %f39;
	st.global.f32 	[%rd13+12], %f41;
	ld.global.f32 	%f42, [%rd1+4];
	ld.global.u16 	%rs3, [%rd12+6];
	mul.wide.s16 	%r72, %rs3, 4;
	add.s32 	%r73, %r42, %r72;
	ld.shared.f32 	%f43, [%r73+720];
	fma.rn.f32 	%f44, %f33, %f43, %f42;
	st.global.f32 	[%rd14+12], %f44;
$L__BB1_10:
	bar.sync 	0;
	ld.shared.f32 	%f45, [_ZZ16calculate_pointsPsPfS0_iffiE17length_multiplier];
	ld.shared.f32 	%f46, [_ZZ16calculate_pointsPsPfS0_iffiE11line_length];
	mul.f32 	%f47, %f45, %f46;
	st.shared.f32 	[_ZZ16calculate_pointsPsPfS0_iffiE11line_length], %f47;
	bar.sync 	0;
	setp.gt.u32 	%p10, %r16, 1;
	@%p10 bra 	$L__BB1_12;
	add.s32 	%r74, %r17, 4;
	shr.u32 	%r75, %r74, 1;
	cvt.u64.u32 	%rd29, %r74;
	add.s64 	%rd30, %rd3, %rd29;
	ld.global.s16 	%r76, [%rd30];
	sub.s32 	%r77, %r76, %r19;
	add.s32 	%r78, %r77, 360;
	mul.hi.s32 	%r79, %r78, -1240768329;
	add.s32 	%r80, %r79, %r78;
	shr.u32 	%r81, %r80, 31;
	shr.s32 	%r82, %r80, 8;
	add.s32 	%r83, %r82, %r81;
	mul.lo.s32 	%r84, %r83, 360;
	sub.s32 	%r85, %r78, %r84;
	st.global.u16 	[%rd12+8], %r85;
	ld.global.s16 	%r86, [%rd30];
	add.s32 	%r87, %r18, %r86;
	mul.hi.s32 	%r88, %r87, -1240768329;
	add.s32 	%r89, %r88, %r87;
	shr.u32 	%r90, %r89, 31;
	shr.u32 	%r91, %r89, 8;
	add.s32 	%r92, %r91, %r90;
	mul.lo.s32 	%r93, %r92, 360;
	sub.s32 	%r94, %r87, %r93;
	st.global.u16 	[%rd12+10], %r94;
	mul.wide.u32 	%rd31, %r75, 4;
	add.s64 	%rd32, %rd2, %rd31;
	ld.global.f32 	%f48, [%rd32];
	ld.shared.f32 	%f49, [_ZZ16calculate_pointsPsPfS0_iffiE11line_length];
	shl.b32 	%r95, %r85, 2;
	add.s32 	%r97, %r40, %r95;
	ld.shared.f32 	%f50, [%r97+720];
	fma.rn.f32 	%f51, %f49, %f50, %f48;
	st.global.f32 	[%rd13+16], %f51;
	add.s64 	%rd33, %rd1, %rd31;
	ld.global.f32 	%f52, [%rd33];
	ld.global.u16 	%rs4, [%rd12+8];
	mul.wide.s16 	%r98, %rs4, 4;
	add.s32 	%r100, %r42, %r98;
	ld.shared.f32 	%f53, [%r100+720];
	fma.rn.f32 	%f54, %f49, %f53, %f52;
	st.global.f32 	[%rd14+16], %f54;
	ld.global.f32 	%f55, [%rd32];
	ld.global.u16 	%rs5, [%rd12+10];
	mul.wide.s16 	%r101, %rs5, 4;
	add.s32 	%r102, %r40, %r101;
	ld.shared.f32 	%f56, [%r102+720];
	fma.rn.f32 	%f57, %f49, %f56, %f55;
	st.global.f32 	[%rd13+20], %f57;
	ld.global.f32 	%f58, [%rd33];
	ld.global.u16 	%rs6, [%rd12+10];
	mul.wide.s16 	%r103, %rs6, 4;
	add.s32 	%r104, %r42, %r103;
	ld.shared.f32 	%f59, [%r104+720];
	fma.rn.f32 	%f60, %f49, %f59, %f58;
	st.global.f32 	[%rd14+20], %f60;
$L__BB1_12:
	bar.sync 	0;
	ld.shared.f32 	%f61, [_ZZ16calculate_pointsPsPfS0_iffiE17length_multiplier];
	ld.shared.f32 	%f62, [_ZZ16calculate_pointsPsPfS0_iffiE11line_length];
	mul.f32 	%f63, %f61, %f62;
	st.shared.f32 	[_ZZ16calculate_pointsPsPfS0_iffiE11line_length], %f63;
	bar.sync 	0;
	setp.gt.u32 	%p11, %r16, 3;
	@%p11 bra 	$L__BB1_14;
	add.s32 	%r105, %r17, 8;
	shr.u32 	%r106, %r105, 1;
	cvt.u64.u32 	%rd34, %r105;
	add.s64 	%rd35, %rd3, %rd34;
	ld.global.s16 	%r107, [%rd35];
	sub.s32 	%r108, %r107, %r19;
	add.s32 	%r109, %r108, 360;
	mul.hi.s32 	%r110, %r109, -1240768329;
	add.s32 	%r111, %r110, %r109;
	shr.u32 	%r112, %r111, 31;
	shr.s32 	%r113, %r111, 8;
	add.s32 	%r114, %r113, %r112;
	mul.lo.s32 	%r115, %r114, 360;
	sub.s32 	%r116, %r109, %r115;
	st.global.u16 	[%rd12+16], %r116;
	ld.global.s16 	%r117, [%rd35];
	add.s32 	%r118, %r18, %r117;
	mul.hi.s32 	%r119, %r118, -1240768329;
	add.s32 	%r120, %r119, %r118;
	shr.u32 	%r121, %r120, 31;
	shr.u32 	%r122, %r120, 8;
	add.s32 	%r123, %r122, %r121;
	mul.lo.s32 	%r124, %r123, 360;
	sub.s32 	%r125, %r118, %r124;
	st.global.u16 	[%rd12+18], %r125;
	mul.wide.u32 	%rd36, %r106, 4;
	add.s64 	%rd37, %rd2, %rd36;
	ld.global.f32 	%f64, [%rd37];
	ld.shared.f32 	%f65, [_ZZ16calculate_pointsPsPfS0_iffiE11line_length];
	shl.b32 	%r126, %r116, 2;
	add.s32 	%r128, %r40, %r126;
	ld.shared.f32 	%f66, [%r128+720];
	fma.rn.f32 	%f67, %f65, %f66, %f64;
	st.global.f32 	[%rd13+32], %f67;
	add.s64 	%rd38, %rd1, %rd36;
	ld.global.f32 	%f68, [%rd38];
	ld.global.u16 	%rs7, [%rd12+16];
	mul.wide.s16 	%r129, %rs7, 4;
	add.s32 	%r131, %r42, %r129;
	ld.shared.f32 	%f69, [%r131+720];
	fma.rn.f32 	%f70, %f65, %f69, %f68;
	st.global.f32 	[%rd14+32], %f70;
	ld.global.f32 	%f71, [%rd37];
	ld.global.u16 	%rs8, [%rd12+18];
	mul.wide.s16 	%r132, %rs8, 4;
	add.s32 	%r133, %r40, %r132;
	ld.shared.f32 	%f72, [%r133+720];
	fma.rn.f32 	%f73, %f65, %f72, %f71;
	st.global.f32 	[%rd13+36], %f73;
	ld.global.f32 	%f74, [%rd38];
	ld.global.u16 	%rs9, [%rd12+18];
	mul.wide.s16 	%r134, %rs9, 4;
	add.s32 	%r135, %r42, %r134;
	ld.shared.f32 	%f75, [%r135+720];
	fma.rn.f32 	%f76, %f65, %f75, %f74;
	st.global.f32 	[%rd14+36], %f76;
$L__BB1_14:
	bar.sync 	0;
	ld.shared.f32 	%f77, [_ZZ16calculate_pointsPsPfS0_iffiE17length_multiplier];
	ld.shared.f32 	%f78, [_ZZ16calculate_pointsPsPfS0_iffiE11line_length];
	mul.f32 	%f79, %f77, %f78;
	st.shared.f32 	[_ZZ16calculate_pointsPsPfS0_iffiE11line_length], %f79;
	bar.sync 	0;
	setp.gt.u32 	%p12, %r16, 7;
	@%p12 bra 	$L__BB1_16;
	add.s32 	%r136, %r17, 16;
	shr.u32 	%r137, %r136, 1;
	cvt.u64.u32 	%rd39, %r136;
	add.s64 	%rd40, %rd3, %rd39;
	ld.global.s16 	%r138, [%rd40];
	sub.s32 	%r139, %r138, %r19;
	add.s32 	%r140, %r139, 360;
	mul.hi.s32 	%r141, %r140, -1240768329;
	add.s32 	%r142, %r141, %r140;
	shr.u32 	%r143, %r142, 31;
	shr.s32 	%r144, %r142, 8;
	add.s32 	%r145, %r144, %r143;
	mul.lo.s32 	%r146, %r145, 360;
	sub.s32 	%r147, %r140, %r146;
	st.global.u16 	[%rd12+32], %r147;
	ld.global.s16 	%r148, [%rd40];
	add.s32 	%r149, %r18, %r148;
	mul.hi.s32 	%r150, %r149, -1240768329;
	add.s32 	%r151, %r150, %r149;
	shr.u32 	%r152, %r151, 31;
	shr.u32 	%r153, %r151, 8;
	add.s32 	%r154, %r153, %r152;
	mul.lo.s32 	%r155, %r154, 360;
	sub.s32 	%r156, %r149, %r155;
	st.global.u16 	[%rd12+34], %r156;
	mul.wide.u32 	%rd41, %r137, 4;
	add.s64 	%rd42, %rd2, %rd41;
	ld.global.f32 	%f80, [%rd42];
	ld.shared.f32 	%f81, [_ZZ16calculate_pointsPsPfS0_iffiE11line_length];
	shl.b32 	%r157, %r147, 2;
	add.s32 	%r159, %r40, %r157;
	ld.shared.f32 	%f82, [%r159+720];
	fma.rn.f32 	%f83, %f81, %f82, %f80;
	st.global.f32 	[%rd13+64], %f83;
	add.s64 	%rd43, %rd1, %rd41;
	ld.global.f32 	%f84, [%rd43];
	ld.global.u16 	%rs10, [%rd12+32];
	mul.wide.s16 	%r160, %rs10, 4;
	add.s32 	%r162, %r42, %r160;
	ld.shared.f32 	%f85, [%r162+720];
	fma.rn.f32 	%f86, %f81, %f85, %f84;
	st.global.f32 	[%rd14+64], %f86;
	ld.global.f32 	%f87, [%rd42];
	ld.global.u16 	%rs11, [%rd12+34];
	mul.wide.s16 	%r163, %rs11, 4;
	add.s32 	%r164, %r40, %r163;
	ld.shared.f32 	%f88, [%r164+720];
	fma.rn.f32 	%f89, %f81, %f88, %f87;
	st.global.f32 	[%rd13+68], %f89;
	ld.global.f32 	%f90, [%rd43];
	ld.global.u16 	%rs12, [%rd12+34];
	mul.wide.s16 	%r165, %rs12, 4;
	add.s32 	%r166, %r42, %r165;
	ld.shared.f32 	%f91, [%r166+720];
	fma.rn.f32 	%f92, %f81, %f91, %f90;
	st.global.f32 	[%rd14+68], %f92;
$L__BB1_16:
	bar.sync 	0;
	ld.shared.f32 	%f93, [_ZZ16calculate_pointsPsPfS0_iffiE17length_multiplier];
	ld.shared.f32 	%f94, [_ZZ16calculate_pointsPsPfS0_iffiE11line_length];
	mul.f32 	%f95, %f93, %f94;
	st.shared.f32 	[_ZZ16calculate_pointsPsPfS0_iffiE11line_length], %f95;
	bar.sync 	0;
	ret;

}


// ===== COMPILED SASS (sm_100) =====

	.target	sm_100

	.elftype	@"ET_EXEC"


//--------------------- .note.nv.tkinfo           --------------------------
	.section	.note.nv.tkinfo,"",@"SHT_NOTE"
	.sectionflags	@"SHF_NOTE_NV_TKINFO"
	.tkinfo
        /*0018*/ 	.word	0x00000002
        /*0030*/ 	.string	""
        /*0030*/ 	.string	"ptxas"
        /*0030*/ 	.string	"Cuda compilation tools, release 13.0, V13.0.88"
        /*0030*/ 	.string	"Build cuda_13.0.r13.0/compiler.36424714_0"
        /*0030*/ 	.string	"-arch sm_100 -m 64 "



//--------------------- .note.nv.cuinfo           --------------------------
	.section	.note.nv.cuinfo,"",@"SHT_NOTE"
	.sectionflags	@"SHF_NOTE_NV_CUINFO"
        /*0018*/ 	.short	0x0002
        /*001a*/ 	.short	0x0064
        /*001c*/ 	.short	0x0082
	.zero		2


//--------------------- .nv.info                  --------------------------
	.section	.nv.info,"",@"SHT_CUDA_INFO"
	.align	4


	//----- nvinfo : EIATTR_REGCOUNT
	.align		4
        /*0000*/ 	.byte	0x04, 0x2f
        /*0002*/ 	.short	(.L_2 - .L_1)
	.align		4
.L_1:
        /*0004*/ 	.word	index@(_Z21populate_sin_cos_mapsPfS_)
        /*0008*/ 	.word	0x00000015


	//----- nvinfo : EIATTR_FRAME_SIZE
	.align		4
.L_2:
        /*000c*/ 	.byte	0x04, 0x11
        /*000e*/ 	.short	(.L_4 - .L_3)
	.align		4
.L_3:
        /*0010*/ 	.word	index@(_Z21populate_sin_cos_mapsPfS_)
        /*0014*/ 	.word	0x00000000


	//----- nvinfo : EIATTR_REGCOUNT
	.align		4
.L_4:
        /*0018*/ 	.byte	0x04, 0x2f
        /*001a*/ 	.short	(.L_6 - .L_5)
	.align		4
.L_5:
        /*001c*/ 	.word	index@(_Z16calculate_pointsPsPfS0_iffi)
        /*0020*/ 	.word	0x0000001e


	//----- nvinfo : EIATTR_FRAME_SIZE
	.align		4
.L_6:
        /*0024*/ 	.byte	0x04, 0x11
        /*0026*/ 	.short	(.L_8 - .L_7)
	.align		4
.L_7:
        /*0028*/ 	.word	index@(_Z16calculate_pointsPsPfS0_iffi)
        /*002c*/ 	.word	0x00000000


	//----- nvinfo : EIATTR_MIN_STACK_SIZE
	.align		4
.L_8:
        /*0030*/ 	.byte	0x04, 0x12
        /*0032*/ 	.short	(.L_10 - .L_9)
	.align		4
.L_9:
        /*0034*/ 	.word	index@(_Z16calculate_pointsPsPfS0_iffi)
        /*0038*/ 	.word	0x00000000


	//----- nvinfo : EIATTR_MIN_STACK_SIZE
	.align		4
.L_10:
        /*003c*/ 	.byte	0x04, 0x12
        /*003e*/ 	.short	(.L_12 - .L_11)
	.align		4
.L_11:
        /*0040*/ 	.word	index@(_Z21populate_sin_cos_mapsPfS_)
        /*0044*/ 	.word	0x00000000
.L_12:


//--------------------- .nv.compat                --------------------------
	.section	.nv.compat,"",@"SHT_CUDA_COMPAT_INFO"
	.align	4
        /*0000*/ 	.byte	0x02, 0x09, 0x00, 0x00, 0x02, 0x02, 0x01, 0x00, 0x02, 0x05, 0x05, 0x00, 0x03, 0x07, 0x01, 0x01
        /*0010*/ 	.byte	0x02, 0x03, 0x00, 0x00, 0x02, 0x06, 0x01, 0x00, 0x04, 0x0b, 0x08, 0x00, 0x01, 0x00, 0x00, 0x00
        /*0020*/ 	.byte	0x00, 0x00, 0x00, 0x00


//--------------------- .nv.info._Z16calculate_pointsPsPfS0_iffi --------------------------
	.section	.nv.info._Z16calculate_pointsPsPfS0_iffi,"",@"SHT_CUDA_INFO"
	.sectionflags	@""
	.align	4


	//----- nvinfo : EIATTR_CUDA_API_VERSION
	.align		4
        /*0000*/ 	.byte	0x04, 0x37
        /*0002*/ 	.short	(.L_14 - .L_13)
.L_13:
        /*0004*/ 	.word	0x00000082


	//----- nvinfo : EIATTR_KPARAM_INFO
	.align		4
.L_14:
        /*0008*/ 	.byte	0x04, 0x17
        /*000a*/ 	.short	(.L_16 - .L_15)
.L_15:
        /*000c*/ 	.word	0x00000000
        /*0010*/ 	.short	0x0006
        /*0012*/ 	.short	0x0024
        /*0014*/ 	.byte	0x00, 0xf0, 0x11, 0x00


	//----- nvinfo : EIATTR_KPARAM_INFO
	.align		4
.L_16:
        /*0018*/ 	.byte	0x04, 0x17
        /*001a*/ 	.short	(.L_18 - .L_17)
.L_17:
        /*001c*/ 	.word	0x00000000
        /*0020*/ 	.short	0x0005
        /*0022*/ 	.short	0x0020
        /*0024*/ 	.byte	0x00, 0xf0, 0x11, 0x00


	//----- nvinfo : EIATTR_KPARAM_INFO
	.align		4
.L_18:
        /*0028*/ 	.byte	0x04, 0x17
        /*002a*/ 	.short	(.L_20 - .L_19)
.L_19:
        /*002c*/ 	.word	0x00000000
        /*0030*/ 	.short	0x0004
        /*0032*/ 	.short	0x001c
        /*0034*/ 	.byte	0x00, 0xf0, 0x11, 0x00


	//----- nvinfo : EIATTR_KPARAM_INFO
	.align		4
.L_20:
        /*0038*/ 	.byte	0x04, 0x17
        /*003a*/ 	.short	(.L_22 - .L_21)
.L_21:
        /*003c*/ 	.word	0x00000000
        /*0040*/ 	.short	0x0003
        /*0042*/ 	.short	0x0018
        /*0044*/ 	.byte	0x00, 0xf0, 0x11, 0x00


	//----- nvinfo : EIATTR_KPARAM_INFO
	.align		4
.L_22:
        /*0048*/ 	.byte	0x04, 0x17
        /*004a*/ 	.short	(.L_24 - .L_23)
.L_23:
        /*004c*/ 	.word	0x00000000
        /*0050*/ 	.short	0x0002
        /*0052*/ 	.short	0x0010
        /*0054*/ 	.byte	0x00, 0xf5, 0x21, 0x00


	//----- nvinfo : EIATTR_KPARAM_INFO
	.align		4
.L_24:
        /*0058*/ 	.byte	0x04, 0x17
        /*005a*/ 	.short	(.L_26 - .L_25)
.L_25:
        /*005c*/ 	.word	0x00000000
        /*0060*/ 	.short	0x0001
        /*0062*/ 	.short	0x0008
        /*0064*/ 	.byte	0x00, 0xf5, 0x21, 0x00


	//----- nvinfo : EIATTR_KPARAM_INFO
	.align		4
.L_26:
        /*0068*/ 	.byte	0x04, 0x17
        /*006a*/ 	.short	(.L_28 - .L_27)
.L_27:
        /*006c*/ 	.word	0x00000000
        /*0070*/ 	.short	0x0000
        /*0072*/ 	.short	0x0000
        /*0074*/ 	.byte	0x00, 0xf5, 0x21, 0x00


	//----- nvinfo : EIATTR_SPARSE_MMA_MASK
	.align		4
.L_28:
        /*0078*/ 	.byte	0x03, 0x50
        /*007a*/ 	.short	0x0000


	//----- nvinfo : EIATTR_MAXREG_COUNT
	.align		4
        /*007c*/ 	.byte	0x03, 0x1b
        /*007e*/ 	.short	0x00ff


	//----- nvinfo : EIATTR_NUM_BARRIERS
	.align		4
        /*0080*/ 	.byte	0x02, 0x4c
        /*0082*/ 	.byte	0x01
	.zero		1


	//----- nvinfo : EIATTR_MERCURY_ISA_VERSION
	.align		4
        /*0084*/ 	.byte	0x03, 0x5f
        /*0086*/ 	.short	0x0101


	//----- nvinfo : EIATTR_VRC_CTA_INIT_COUNT
	.align		4
        /*0088*/ 	.byte	0x02, 0x4a
	.zero		1
	.zero		1


	//----- nvinfo : EIATTR_EXIT_INSTR_OFFSETS
	.align		4
        /*008c*/ 	.byte	0x04, 0x1c
        /*008e*/ 	.short	(.L_30 - .L_29)


	//   ....[0]....
.L_29:
        /*0090*/ 	.word	0x000017f0


	//----- nvinfo : EIATTR_CRS_STACK_SIZE
	.align		4
.L_30:
        /*0094*/ 	.byte	0x04, 0x1e
        /*0096*/ 	.short	(.L_32 - .L_31)
.L_31:
        /*0098*/ 	.word	0x00000000


	//----- nvinfo : EIATTR_CBANK_PARAM_SIZE
	.align		4
.L_32:
        /*009c*/ 	.byte	0x03, 0x19
        /*009e*/ 	.short	0x0028


	//----- nvinfo : EIATTR_PARAM_CBANK
	.align		4
        /*00a0*/ 	.byte	0x04, 0x0a
        /*00a2*/ 	.short	(.L_34 - .L_33)
	.align		4
.L_33:
        /*00a4*/ 	.word	index@(.nv.constant0._Z16calculate_pointsPsPfS0_iffi)
        /*00a8*/ 	.short	0x0380
        /*00aa*/ 	.short	0x0028


	//----- nvinfo : EIATTR_SW_WAR
	.align		4
.L_34:
        /*00ac*/ 	.byte	0x04, 0x36
        /*00ae*/ 	.short	(.L_36 - .L_35)
.L_35:
        /*00b0*/ 	.word	0x00000008
.L_36:


//--------------------- .nv.info._Z21populate_sin_cos_mapsPfS_ --------------------------
	.section	.nv.info._Z21populate_sin_cos_mapsPfS_,"",@"SHT_CUDA_INFO"
	.sectionflags	@""
	.align	4


	//----- nvinfo : EIATTR_CUDA_API_VERSION
	.align		4
        /*0000*/ 	.byte	0x04, 0x37
        /*0002*/ 	.short	(.L_38 - .L_37)
.L_37:
        /*0004*/ 	.word	0x00000082


	//----- nvinfo : EIATTR_KPARAM_INFO
	.align		4
.L_38:
        /*0008*/ 	.byte	0x04, 0x17
        /*000a*/ 	.short	(.L_40 - .L_39)
.L_39:
        /*000c*/ 	.word	0x00000000
        /*0010*/ 	.short	0x0001
        /*0012*/ 	.short	0x0008
        /*0014*/ 	.byte	0x00, 0xf5, 0x21, 0x00


	//----- nvinfo : EIATTR_KPARAM_INFO
	.align		4
.L_40:
        /*0018*/ 	.byte	0x04, 0x17
        /*001a*/ 	.short	(.L_42 - .L_41)
.L_41:
        /*001c*/ 	.word	0x00000000
        /*0020*/ 	.short	0x0000
        /*0022*/ 	.short	0x0000
        /*0024*/ 	.byte	0x00, 0xf5, 0x21, 0x00


	//----- nvinfo : EIATTR_SPARSE_MMA_MASK
	.align		4
.L_42:
        /*0028*/ 	.byte	0x03, 0x50
        /*002a*/ 	.short	0x0000


	//----- nvinfo : EIATTR_MAXREG_COUNT
	.align		4
        /*002c*/ 	.byte	0x03, 0x1b
        /*002e*/ 	.short	0x00ff


	//----- nvinfo : EIATTR_MERCURY_ISA_VERSION
	.align		4
        /*0030*/ 	.byte	0x03, 0x5f
        /*0032*/ 	.short	0x0101


	//----- nvinfo : EIATTR_VRC_CTA_INIT_COUNT
	.align		4
        /*0034*/ 	.byte	0x02, 0x4a
	.zero		1
	.zero		1


	//----- nvinfo : EIATTR_EXIT_INSTR_OFFSETS
	.align		4
        /*0038*/ 	.byte	0x04, 0x1c
        /*003a*/ 	.short	(.L_44 - .L_43)


	//   ....[0]....
.L_43:
        /*003c*/ 	.word	0x00000830


	//----- nvinfo : EIATTR_CRS_STACK_SIZE
	.align		4
.L_44:
        /*0040*/ 	.byte	0x04, 0x1e
        /*0042*/ 	.short	(.L_46 - .L_45)
.L_45:
        /*0044*/ 	.word	0x00000000


	//----- nvinfo : EIATTR_CBANK_PARAM_SIZE
	.align		4
.L_46:
        /*0048*/ 	.byte	0x03, 0x19
        /*004a*/ 	.short	0x0010


	//----- nvinfo : EIATTR_PARAM_CBANK
	.align		4
        /*004c*/ 	.byte	0x04, 0x0a
        /*004e*/ 	.short	(.L_48 - .L_47)
	.align		4
.L_47:
        /*0050*/ 	.word	index@(.nv.constant0._Z21populate_sin_cos_mapsPfS_)
        /*0054*/ 	.short	0x0380
        /*0056*/ 	.short	0x0010


	//----- nvinfo : EIATTR_SW_WAR
	.align		4
.L_48:
        /*0058*/ 	.byte	0x04, 0x36
        /*005a*/ 	.short	(.L_50 - .L_49)
.L_49:
        /*005c*/ 	.word	0x00000008
.L_50:


//--------------------- .nv.callgraph             --------------------------
	.section	.nv.callgraph,"",@"SHT_CUDA_CALLGRAPH"
	.align	4
	.sectionentsize	8
	.align		4
        /*0000*/ 	.word	0x00000000
	.align		4
        /*0004*/ 	.word	0xffffffff
	.align		4
        /*0008*/ 	.word	0x00000000
	.align		4
        /*000c*/ 	.word	0xfffffffe
	.align		4
        /*0010*/ 	.word	0x00000000
	.align		4
        /*0014*/ 	.word	0xfffffffd
	.align		4
        /*0018*/ 	.word	0x00000000
	.align		4
        /*001c*/ 	.word	0xfffffffc


//--------------------- .nv.constant4             --------------------------
	.section	.nv.constant4,"a",@progbits
	.align	8
	.align		8
.nv.constant4:
        /*0000*/ 	.dword	__cudart_i2opi_f


//--------------------- .text._Z16calculate_pointsPsPfS0_iffi --------------------------
	.section	.text._Z16calculate_pointsPsPfS0_iffi,"ax",@progbits
	.align	128
        .global         _Z16calculate_pointsPsPfS0_iffi
        .type           _Z16calculate_pointsPsPfS0_iffi,@function
        .size           _Z16calculate_pointsPsPfS0_iffi,(.L_x_20 - _Z16calculate_pointsPsPfS0_iffi)
        .other          _Z16calculate_pointsPsPfS0_iffi,@"STO_CUDA_ENTRY STV_DEFAULT"
_Z16calculate_pointsPsPfS0_iffi:
.text._Z16calculate_pointsPsPfS0_iffi:
[----:B------:R-:W-:Y:S01]  /*0000*/  LDC R1, c[0x0][0x37c] ;  /* 0x0000df00ff017b82 */ /* 0x000fe20000000800 */
[----:B------:R-:W0:Y:S07]  /*0010*/  S2R R6, SR_TID.X ;  /* 0x0000000000067919 */ /* 0x000e2e0000002100 */
[----:B------:R-:W1:Y:S01]  /*0020*/  S2UR UR7, SR_CgaCtaId ;  /* 0x00000000000779c3 */ /* 0x000e620000008800 */
[----:B------:R-:W-:Y:S01]  /*0030*/  UMOV UR6, 0x400 ;  /* 0x0000040000067882 */ /* 0x000fe20000000000 */
[----:B------:R-:W2:Y:S01]  /*0040*/  LDCU.64 UR10, c[0x0][0x358] ;  /* 0x00006b00ff0a77ac */ /* 0x000ea20008000a00 */
[----:B------:R-:W-:Y:S05]  /*0050*/  BSSY.RECONVERGENT B0, `(.L_x_0) ;  /* 0x0000068000007945 */ /* 0x000fea0003800200 */
[----:B------:R-:W3:Y:S08]  /*0060*/  LDC R4, c[0x0][0x39c] ;  /* 0x0000e700ff047b82 */ /* 0x000ef00000000800 */
[----:B------:R-:W3:Y:S01]  /*0070*/  LDC R5, c[0x0][0x3a0] ;  /* 0x0000e800ff057b82 */ /* 0x000ee20000000800 */
[----:B-1----:R-:W-:Y:S01]  /*0080*/  ULEA UR8, UR7, UR6, 0x18 ;  /* 0x0000000607087291 */ /* 0x002fe2000f8ec0ff */
[----:B0-----:R-:W-:-:S05]  /*0090*/  I2FP.F32.U32 R0, R6 ;  /* 0x0000000600007245 */ /* 0x001fca0000201000 */
[----:B------:R-:W-:-:S04]  /*00a0*/  FMUL R8, R0, 0.017453292384743690491 ;  /* 0x3c8efa3500087820 */ /* 0x000fc80000400000 */
[C---:B------:R-:W-:Y:S01]  /*00b0*/  FMUL R7, R8.reuse, 0.63661974668502807617 ;  /* 0x3f22f98308077820 */ /* 0x040fe20000400000 */
[----:B---3--:R0:W-:Y:S01]  /*00c0*/  STS.64 [UR8], R4 ;  /* 0x00000004ff007988 */ /* 0x0081e20008000a08 */
[----:B------:R-:W-:-:S04]  /*00d0*/  FSETP.GE.AND P0, PT, |R8|, 105615, PT ;  /* 0x47ce47800800780b */ /* 0x000fc80003f06200 */
[----:B------:R-:W1:Y:S02]  /*00e0*/  F2I.NTZ R7, R7 ;  /* 0x0000000700077305 */ /* 0x000e640000203100 */
[----:B-1----:R-:W-:-:S05]  /*00f0*/  I2FP.F32.S32 R3, R7 ;  /* 0x0000000700037245 */ /* 0x002fca0000201400 */
[----:B------:R-:W-:-:S04]  /*0100*/  FFMA R0, R3, -1.5707962512969970703, R8 ;  /* 0xbfc90fda03007823 */ /* 0x000fc80000000008 */
[----:B------:R-:W-:-:S04]  /*0110*/  FFMA R0, R3, -7.5497894158615963534e-08, R0 ;  /* 0xb3a2216803007823 */ /* 0x000fc80000000000 */
[----:B------:R-:W-:Y:S01]  /*0120*/  FFMA R0, R3, -5.3903029534742383927e-15, R0 ;  /* 0xa7c234c503007823 */ /* 0x000fe20000000000 */
[----:B0-2---:R-:W-:Y:S06]  /*0130*/  @!P0 BRA `(.L_x_1) ;  /* 0x0000000400648947 */ /* 0x005fec0003800000 */
[----:B------:R-:W-:-:S13]  /*0140*/  FSETP.NEU.AND P0, PT, |R8|, +INF , PT ;  /* 0x7f8000000800780b */ /* 0x000fda0003f0d200 */
[----:B------:R-:W-:Y:S01]  /*0150*/  @!P0 FMUL R0, RZ, R8 ;  /* 0x00000008ff008220 */ /* 0x000fe20000400000 */
[----:B------:R-:W-:Y:S01]  /*0160*/  @!P0 IMAD.MOV.U32 R7, RZ, RZ, RZ ;  /* 0x000000ffff078224 */ /* 0x000fe200078e00ff */
[----:B------:R-:W-:Y:S06]  /*0170*/  @!P0 BRA `(.L_x_1) ;  /* 0x0000000400548947 */ /* 0x000fec0003800000 */
[----:B------:R-:W-:Y:S01]  /*0180*/  IMAD.SHL.U32 R0, R8, 0x100, RZ ;  /* 0x0000010008007824 */ /* 0x000fe200078e00ff */
[----:B------:R-:W0:Y:S01]  /*0190*/  LDCU.64 UR12, c[0x4][URZ] ;  /* 0x01000000ff0c77ac */ /* 0x000e220008000a00 */
[----:B------:R-:W-:Y:S02]  /*01a0*/  IMAD.MOV.U32 R9, RZ, RZ, RZ ;  /* 0x000000ffff097224 */ /* 0x000fe400078e00ff */
[----:B------:R-:W-:Y:S01]  /*01b0*/  IMAD.MOV.U32 R15, RZ, RZ, RZ ;  /* 0x000000ffff0f7224 */ /* 0x000fe200078e00ff */
[----:B------:R-:W-:Y:S01]  /*01c0*/  LOP3.LUT R0, R0, 0x80000000, RZ, 0xfc, !PT ;  /* 0x8000000000007812 */ /* 0x000fe200078efcff */
[----:B------:R-:W-:Y:S01]  /*01d0*/  UMOV UR5, URZ ;  /* 0x000000ff00057c82 */ /* 0x000fe20008000000 */
[----:B------:R-:W-:-:S05]  /*01e0*/  UMOV UR4, URZ ;  /* 0x000000ff00047c82 */ /* 0x000fca0008000000 */
.L_x_2:
[----:B0-----:R-:W-:Y:S01]  /*01f0*/  IMAD.U32 R4, RZ, RZ, UR12 ;  /* 0x0000000cff047e24 */ /* 0x001fe2000f8e00ff */
[----:B------:R-:W-:-:S05]  /*0200*/  MOV R5, UR13 ;  /* 0x0000000d00057c02 */ /* 0x000fca0008000f00 */
[----:B------:R-:W2:Y:S01]  /*0210*/  LDG.E.CONSTANT R3, desc[UR10][R4.64] ;  /* 0x0000000a04037981 */ /* 0x000ea2000c1e9900 */
[----:B------:R-:W-:Y:S01]  /*0220*/  UIADD3 UR4, UPT, UPT, UR4, 0x1, URZ ;  /* 0x0000000104047890 */ /* 0x000fe2000fffe0ff */
[C---:B------:R-:W-:Y:S01]  /*0230*/  ISETP.EQ.AND P0, PT, R15.reuse, RZ, PT ;  /* 0x000000ff0f00720c */ /* 0x040fe20003f02270 */
[----:B------:R-:W-:Y:S01]  /*0240*/  UIADD3 UR12, UP1, UPT, UR12, 0x4, URZ ;  /* 0x000000040c0c7890 */ /* 0x000fe2000ff3e0ff */
[C---:B------:R-:W-:Y:S01]  /*0250*/  ISETP.EQ.AND P1, PT, R15.reuse, 0x4, PT ;  /* 0x000000040f00780c */ /* 0x040fe20003f22270 */
[----:B------:R-:W-:Y:S01]  /*0260*/  UISETP.NE.AND UP0, UPT, UR4, 0x6, UPT ;  /* 0x000000060400788c */ /* 0x000fe2000bf05270 */
[C---:B------:R-:W-:Y:S01]  /*0270*/  ISETP.EQ.AND P2, PT, R15.reuse, 0x8, PT ;  /* 0x000000080f00780c */ /* 0x040fe20003f42270 */
[----:B------:R-:W-:Y:S01]  /*0280*/  UIADD3.X UR13, UPT, UPT, URZ, UR13, URZ, UP1, !UPT ;  /* 0x0000000dff0d7290 */ /* 0x000fe20008ffe4ff */
[C---:B------:R-:W-:Y:S02]  /*0290*/  ISETP.EQ.AND P3, PT, R15.reuse, 0xc, PT ;  /* 0x0000000c0f00780c */ /* 0x040fe40003f62270 */
[----:B------:R-:W-:-:S02]  /*02a0*/  ISETP.EQ.AND P4, PT, R15, 0x10, PT ;  /* 0x000000100f00780c */ /* 0x000fc40003f82270 */
[C---:B------:R-:W-:Y:S01]  /*02b0*/  ISETP.EQ.AND P5, PT, R15.reuse, 0x14, PT ;  /* 0x000000140f00780c */ /* 0x040fe20003fa2270 */
[----:B------:R-:W-:Y:S02]  /*02c0*/  VIADD R15, R15, 0x4 ;  /* 0x000000040f0f7836 */ /* 0x000fe40000000000 */
[----:B--2---:R-:W-:-:S03]  /*02d0*/  IMAD.WIDE.U32 R2, R3, R0, RZ ;  /* 0x0000000003027225 */ /* 0x004fc600078e00ff */
[----:B------:R-:W-:-:S04]  /*02e0*/  IADD3 R2, P6, PT, R2, R9, RZ ;  /* 0x0000000902027210 */ /* 0x000fc80007fde0ff */
[----:B------:R-:W-:Y:S01]  /*02f0*/  IADD3.X R9, PT, PT, R3, UR5, RZ, P6, !PT ;  /* 0x0000000503097c10 */ /* 0x000fe2000b7fe4ff */
[--C-:B------:R-:W-:Y:S02]  /*0300*/  @P0 IMAD.MOV.U32 R7, RZ, RZ, R2.reuse ;  /* 0x000000ffff070224 */ /* 0x100fe400078e0002 */
[----:B------:R-:W-:Y:S01]  /*0310*/  @P5 MOV R14, R2 ;  /* 0x00000002000e5202 */ /* 0x000fe20000000f00 */
[--C-:B------:R-:W-:Y:S02]  /*0320*/  @P1 IMAD.MOV.U32 R10, RZ, RZ, R2.reuse ;  /* 0x000000ffff0a1224 */ /* 0x100fe400078e0002 */
[--C-:B------:R-:W-:Y:S02]  /*0330*/  @P2 IMAD.MOV.U32 R11, RZ, RZ, R2.reuse ;  /* 0x000000ffff0b2224 */ /* 0x100fe400078e0002 */
[--C-:B------:R-:W-:Y:S02]  /*0340*/  @P3 IMAD.MOV.U32 R12, RZ, RZ, R2.reuse ;  /* 0x000000ffff0c3224 */ /* 0x100fe400078e0002 */
[----:B------:R-:W-:Y:S01]  /*0350*/  @P4 IMAD.MOV.U32 R13, RZ, RZ, R2 ;  /* 0x000000ffff0d4224 */ /* 0x000fe200078e0002 */
[----:B------:R-:W-:Y:S06]  /*0360*/  BRA.U UP0, `(.L_x_2) ;  /* 0xfffffffd00a07547 */ /* 0x000fec000b83ffff */
[----:B------:R-:W-:Y:S01]  /*0370*/  SHF.R.U32.HI R8, RZ, 0x17, R8 ;  /* 0x00000017ff087819 */ /* 0x000fe20000011608 */
[----:B------:R-:W-:Y:S04]  /*0380*/  BSSY.RECONVERGENT B1, `(.L_x_3) ;  /* 0x0000026000017945 */ /* 0x000fe80003800200 */
[C---:B------:R-:W-:Y:S01]  /*0390*/  VIADD R0, R8.reuse, 0xffffff80 ;  /* 0xffffff8008007836 */ /* 0x040fe20000000000 */
[----:B------:R-:W-:-:S04]  /*03a0*/  LOP3.LUT P6, R8, R8, 0x1f, RZ, 0xc0, !PT ;  /* 0x0000001f08087812 */ /* 0x000fc800078cc0ff */
[----:B------:R-:W-:-:S05]  /*03b0*/  SHF.R.U32.HI R0, RZ, 0x5, R0 ;  /* 0x00000005ff007819 */ /* 0x000fca0000011600 */
[----:B------:R-:W-:-:S05]  /*03c0*/  IMAD.U32 R4, R0, -0x4, RZ ;  /* 0xfffffffc00047824 */ /* 0x000fca00078e00ff */
[C---:B------:R-:W-:Y:S02]  /*03d0*/  ISETP.EQ.AND P3, PT, R4.reuse, -0x18, PT ;  /* 0xffffffe80400780c */ /* 0x040fe40003f62270 */
[C---:B------:R-:W-:Y:S02]  /*03e0*/  ISETP.EQ.AND P4, PT, R4.reuse, -0x14, PT ;  /* 0xffffffec0400780c */ /* 0x040fe40003f82270 */
[C---:B------:R-:W-:Y:S02]  /*03f0*/  ISETP.EQ.AND P2, PT, R4.reuse, -0x10, PT ;  /* 0xfffffff00400780c */ /* 0x040fe40003f42270 */
[C---:B------:R-:W-:Y:S02]  /*0400*/  ISETP.EQ.AND P1, PT, R4.reuse, -0xc, PT ;  /* 0xfffffff40400780c */ /* 0x040fe40003f22270 */
[C---:B------:R-:W-:Y:S02]  /*0410*/  ISETP.EQ.AND P0, PT, R4.reuse, -0x8, PT ;  /* 0xfffffff80400780c */ /* 0x040fe40003f02270 */
[----:B------:R-:W-:-:S03]  /*0420*/  ISETP.EQ.AND P5, PT, R4, RZ, PT ;  /* 0x000000ff0400720c */ /* 0x000fc60003fa2270 */
[--C-:B------:R-:W-:Y:S01]  /*0430*/  @P3 IMAD.MOV.U32 R0, RZ, RZ, R7.reuse ;  /* 0x000000ffff003224 */ /* 0x100fe200078e0007 */
[C---:B------:R-:W-:Y:S01]  /*0440*/  ISETP.EQ.AND P3, PT, R4.reuse, -0x4, PT ;  /* 0xfffffffc0400780c */ /* 0x040fe20003f62270 */
[----:B------:R-:W-:Y:S01]  /*0450*/  @P4 IMAD.MOV.U32 R2, RZ, RZ, R7 ;  /* 0x000000ffff024224 */ /* 0x000fe200078e0007 */
[----:B------:R-:W-:Y:S01]  /*0460*/  @P4 MOV R0, R10 ;  /* 0x0000000a00004202 */ /* 0x000fe20000000f00 */
[----:B------:R-:W-:Y:S01]  /*0470*/  @P2 IMAD.MOV.U32 R2, RZ, RZ, R10 ;  /* 0x000000ffff022224 */ /* 0x000fe200078e000a */
[----:B------:R-:W-:Y:S01]  /*0480*/  ISETP.EQ.AND P4, PT, R4, 0x4, PT ;  /* 0x000000040400780c */ /* 0x000fe20003f82270 */
[--C-:B------:R-:W-:Y:S02]  /*0490*/  @P2 IMAD.MOV.U32 R0, RZ, RZ, R11.reuse ;  /* 0x000000ffff002224 */ /* 0x100fe400078e000b */
[----:B------:R-:W-:Y:S01]  /*04a0*/  @P1 IMAD.MOV.U32 R2, RZ, RZ, R11 ;  /* 0x000000ffff021224 */ /* 0x000fe200078e000b */
[----:B------:R-:W-:Y:S01]  /*04b0*/  @P0 MOV R2, R12 ;  /* 0x0000000c00020202 */ /* 0x000fe20000000f00 */
[----:B------:R-:W-:-:S02]  /*04c0*/  @P1 IMAD.MOV.U32 R0, RZ, RZ, R12 ;  /* 0x000000ffff001224 */ /* 0x000fc400078e000c */
[--C-:B------:R-:W-:Y:S02]  /*04d0*/  @P0 IMAD.MOV.U32 R0, RZ, RZ, R13.reuse ;  /* 0x000000ffff000224 */ /* 0x100fe400078e000d */
[----:B------:R-:W-:Y:S02]  /*04e0*/  @P3 IMAD.MOV.U32 R2, RZ, RZ, R13 ;  /* 0x000000ffff023224 */ /* 0x000fe400078e000d */
[--C-:B------:R-:W-:Y:S01]  /*04f0*/  @P3 IMAD.MOV.U32 R0, RZ, RZ, R14.reuse ;  /* 0x000000ffff003224 */ /* 0x100fe200078e000e */
[----:B------:R-:W-:Y:S01]  /*0500*/  @P5 MOV R0, R9 ;  /* 0x0000000900005202 */ /* 0x000fe20000000f00 */
[----:B------:R-:W-:Y:S02]  /*0510*/  @P5 IMAD.MOV.U32 R2, RZ, RZ, R14 ;  /* 0x000000ffff025224 */ /* 0x000fe400078e000e */
[----:B------:R-:W-:Y:S01]  /*0520*/  @P4 IMAD.MOV.U32 R2, RZ, RZ, R9 ;  /* 0x000000ffff024224 */ /* 0x000fe200078e0009 */
[----:B------:R-:W-:Y:S06]  /*0530*/  @!P6 BRA `(.L_x_4) ;  /* 0x000000000028e947 */ /* 0x000fec0003800000 */
[----:B------:R-:W-:Y:S01]  /*0540*/  @P2 IMAD.MOV.U32 R3, RZ, RZ, R7 ;  /* 0x000000ffff032224 */ /* 0x000fe200078e0007 */
[----:B------:R-:W-:Y:S01]  /*0550*/  SHF.L.W.U32.HI R0, R2, R8, R0 ;  /* 0x0000000802007219 */ /* 0x000fe20000010e00 */
[----:B------:R-:W-:Y:S02]  /*0560*/  @P1 IMAD.MOV.U32 R3, RZ, RZ, R10 ;  /* 0x000000ffff031224 */ /* 0x000fe400078e000a */
[----:B------:R-:W-:Y:S01]  /*0570*/  @P0 IMAD.MOV.U32 R3, RZ, RZ, R11 ;  /* 0x000000ffff030224 */ /* 0x000fe200078e000b */
[----:B------:R-:W-:Y:S02]  /*0580*/  ISETP.EQ.AND P0, PT, R4, 0x8, PT ;  /* 0x000000080400780c */ /* 0x000fe40003f02270 */
[----:B------:R-:W-:Y:S01]  /*0590*/  @P3 MOV R3, R12 ;  /* 0x0000000c00033202 */ /* 0x000fe20000000f00 */
[----:B------:R-:W-:Y:S02]  /*05a0*/  @P5 IMAD.MOV.U32 R3, RZ, RZ, R13 ;  /* 0x000000ffff035224 */ /* 0x000fe400078e000d */
[----:B------:R-:W-:-:S08]  /*05b0*/  @P4 IMAD.MOV.U32 R3, RZ, RZ, R14 ;  /* 0x000000ffff034224 */ /* 0x000fd000078e000e */
[----:B------:R-:W-:-:S05]  /*05c0*/  @P0 IMAD.MOV.U32 R3, RZ, RZ, R9 ;  /* 0x000000ffff030224 */ /* 0x000fca00078e0009 */
[----:B------:R-:W-:-:S07]  /*05d0*/  SHF.L.W.U32.HI R2, R3, R8, R2 ;  /* 0x0000000803027219 */ /* 0x000fce0000010e02 */
.L_x_4:
[----:B------:R-:W-:Y:S05]  /*05e0*/  BSYNC.RECONVERGENT B1 ;  /* 0x0000000000017941 */ /* 0x000fea0003800200 */
.L_x_3:
[C-C-:B------:R-:W-:Y:S01]  /*05f0*/  SHF.L.W.U32.HI R7, R2.reuse, 0x2, R0.reuse ;  /* 0x0000000202077819 */ /* 0x140fe20000010e00 */
[----:B------:R-:W-:Y:S01]  /*0600*/  IMAD.SHL.U32 R2, R2, 0x4, RZ ;  /* 0x0000000402027824 */ /* 0x000fe200078e00ff */
[----:B------:R-:W-:Y:S01]  /*0610*/  UMOV UR4, 0x54442d19 ;  /* 0x54442d1900047882 */ /* 0x000fe20000000000 */
[----:B------:R-:W-:Y:S01]  /*0620*/  UMOV UR5, 0x3bf921fb ;  /* 0x3bf921fb00057882 */ /* 0x000fe20000000000 */
[----:B------:R-:W-:Y:S02]  /*0630*/  SHF.R.S32.HI R3, RZ, 0x1f, R7 ;  /* 0x0000001fff037819 */ /* 0x000fe40000011407 */
[----:B------:R-:W-:Y:S02]  /*0640*/  SHF.R.U32.HI R0, RZ, 0x1e, R0 ;  /* 0x0000001eff007819 */ /* 0x000fe40000011600 */
[C---:B------:R-:W-:Y:S02]  /*0650*/  LOP3.LUT R4, R3.reuse, R2, RZ, 0x3c, !PT ;  /* 0x0000000203047212 */ /* 0x040fe400078e3cff */
[----:B------:R-:W-:-:S02]  /*0660*/  LOP3.LUT R5, R3, R7, RZ, 0x3c, !PT ;  /* 0x0000000703057212 */ /* 0x000fc400078e3cff */
[C---:B------:R-:W-:Y:S02]  /*0670*/  ISETP.GE.AND P0, PT, R7.reuse, RZ, PT ;  /* 0x000000ff0700720c */ /* 0x040fe40003f06270 */
[----:B------:R-:W0:Y:S01]  /*0680*/  I2F.F64.S64 R2, R4 ;  /* 0x0000000400027312 */ /* 0x000e220000301c00 */
[----:B------:R-:W-:Y:S01]  /*0690*/  LEA.HI R7, R7, R0, RZ, 0x1 ;  /* 0x0000000007077211 */ /* 0x000fe200078f08ff */
[----:B0-----:R-:W-:-:S10]  /*06a0*/  DMUL R2, R2, UR4 ;  /* 0x0000000402027c28 */ /* 0x001fd40008000000 */
[----:B------:R-:W0:Y:S02]  /*06b0*/  F2F.F32.F64 R2, R2 ;  /* 0x0000000200027310 */ /* 0x000e240000301000 */
[----:B0-----:R-:W-:-:S07]  /*06c0*/  FSEL R0, -R2, R2, !P0 ;  /* 0x0000000202007208 */ /* 0x001fce0004000100 */
.L_x_1:
[----:B------:R-:W-:Y:S05]  /*06d0*/  BSYNC.RECONVERGENT B0 ;  /* 0x0000000000007941 */ /* 0x000fea0003800200 */
.L_x_0:
[----:B------:R-:W0:Y:S01]  /*06e0*/  S2UR UR5, SR_CTAID.X ;  /* 0x00000000000579c3 */ /* 0x000e220000002500 */
[----:B------:R-:W-:Y:S01]  /*06f0*/  MOV R4, 0x394d4153 ;  /* 0x394d415300047802 */ /* 0x000fe20000000f00 */
[----:B------:R-:W-:Y:S01]  /*0700*/  FMUL R11, R0, R0 ;  /* 0x00000000000b7220 */ /* 0x000fe20000400000 */
[----:B------:R-:W-:Y:S01]  /*0710*/  IMAD.MOV.U32 R2, RZ, RZ, 0x37cbac00 ;  /* 0x37cbac00ff027424 */ /* 0x000fe200078e00ff */
[----:B------:R-:W-:Y:S01]  /*0720*/  LOP3.LUT R5, R7, 0x1, RZ, 0xc0, !PT ;  /* 0x0000000107057812 */ /* 0x000fe200078ec0ff */
[----:B------:R-:W-:Y:S01]  /*0730*/  UIADD3 UR4, UPT, UPT, UR6, 0x8, URZ ;  /* 0x0000000806047890 */ /* 0x000fe2000fffe0ff */
[C---:B------:R-:W-:Y:S01]  /*0740*/  FFMA R4, R11.reuse, -R4, 0.0083327032625675201416 ;  /* 0x3c0885e40b047423 */ /* 0x040fe20000000804 */
[C---:B------:R-:W-:Y:S01]  /*0750*/  FFMA R2, R11.reuse, R2, -0.0013887860113754868507 ;  /* 0xbab607ed0b027423 */ /* 0x040fe20000000002 */
[----:B------:R-:W0:Y:S01]  /*0760*/  LDC R15, c[0x0][0x360] ;  /* 0x0000d800ff0f7b82 */ /* 0x000e220000000800 */
[C---:B------:R-:W-:Y:S01]  /*0770*/  FFMA R3, R11.reuse, R0, RZ ;  /* 0x000000000b037223 */ /* 0x040fe200000000ff */
[C---:B------:R-:W-:Y:S01]  /*0780*/  FFMA R4, R11.reuse, R4, -0.16666662693023681641 ;  /* 0xbe2aaaa80b047423 */ /* 0x040fe20000000004 */
[----:B------:R-:W-:Y:S01]  /*0790*/  FFMA R2, R11, R2, 0.041666727513074874878 ;  /* 0x3d2aaabb0b027423 */ /* 0x000fe20000000002 */
[----:B------:R-:W-:Y:S01]  /*07a0*/  ISETP.NE.U32.AND P0, PT, R5, 0x1, PT ;  /* 0x000000010500780c */ /* 0x000fe20003f05070 */
[----:B------:R-:W-:Y:S01]  /*07b0*/  UIADD3 UR6, UPT, UPT, UR6, 0x808, URZ ;  /* 0x0000080806067890 */ /* 0x000fe2000fffe0ff */
[----:B------:R-:W-:Y:S01]  /*07c0*/  FFMA R13, R3, R4, R0 ;  /* 0x00000004030d7223 */ /* 0x000fe20000000000 */
[----:B------:R-:W-:Y:S01]  /*07d0*/  FFMA R10, R11, R2, -0.4999999701976776123 ;  /* 0xbeffffff0b0a7423 */ /* 0x000fe20000000002 */
[----:B------:R-:W1:Y:S01]  /*07e0*/  LDC.64 R8, c[0x0][0x380] ;  /* 0x0000e000ff087b82 */ /* 0x000e620000000a00 */
[----:B------:R-:W-:Y:S01]  /*07f0*/  LOP3.LUT P1, RZ, R7, 0x2, RZ, 0xc0, !PT ;  /* 0x0000000207ff7812 */ /* 0x000fe2000782c0ff */
[----:B------:R-:W-:Y:S01]  /*0800*/  ULEA UR4, UR7, UR4, 0x18 ;  /* 0x0000000407047291 */ /* 0x000fe2000f8ec0ff */
[----:B------:R-:W-:Y:S01]  /*0810*/  FFMA R10, R11, R10, 1 ;  /* 0x3f8000000b0a7423 */ /* 0x000fe2000000000a */
[----:B------:R-:W-:Y:S01]  /*0820*/  VIADD R11, R7, 0x1 ;  /* 0x00000001070b7836 */ /* 0x000fe20000000000 */
[----:B------:R-:W-:Y:S01]  /*0830*/  ULEA UR6, UR7, UR6, 0x18 ;  /* 0x0000000607067291 */ /* 0x000fe2000f8ec0ff */
[----:B------:R-:W-:Y:S02]  /*0840*/  BSSY.RECONVERGENT B0, `(.L_x_5) ;  /* 0x0000044000007945 */ /* 0x000fe40003800200 */
[----:B------:R-:W2:Y:S01]  /*0850*/  LDC R0, c[0x0][0x3a4] ;  /* 0x0000e900ff007b82 */ /* 0x000ea20000000800 */
[----:B------:R-:W-:-:S02]  /*0860*/  FSEL R7, R10, R13, !P0 ;  /* 0x0000000d0a077208 */ /* 0x000fc40004000000 */
[----:B------:R-:W-:Y:S02]  /*0870*/  FSEL R10, R13, R10, !P0 ;  /* 0x0000000a0d0a7208 */ /* 0x000fe40004000000 */
[----:B------:R-:W-:Y:S02]  /*0880*/  LOP3.LUT P2, RZ, R11, 0x2, RZ, 0xc0, !PT ;  /* 0x000000020bff7812 */ /* 0x000fe4000784c0ff */
[C---:B------:R-:W-:Y:S01]  /*0890*/  LEA R18, R6.reuse, UR4, 0x2 ;  /* 0x0000000406127c11 */ /* 0x040fe2000f8e10ff */
[----:B------:R-:W3:Y:S01]  /*08a0*/  LDC.64 R2, c[0x0][0x388] ;  /* 0x0000e200ff027b82 */ /* 0x000ee20000000a00 */
[----:B0-----:R-:W-:Y:S01]  /*08b0*/  IMAD R12, R15, UR5, R6 ;  /* 0x000000050f0c7c24 */ /* 0x001fe2000f8e0206 */
[----:B------:R-:W-:Y:S02]  /*08c0*/  FSEL R15, R7, -R7, !P1 ;  /* 0x80000007070f7208 */ /* 0x000fe40004800000 */
[----:B------:R-:W-:Y:S01]  /*08d0*/  LEA R17, R6, UR6, 0x2 ;  /* 0x0000000606117c11 */ /* 0x000fe2000f8e10ff */
[C---:B------:R-:W-:Y:S01]  /*08e0*/  IMAD.SHL.U32 R13, R12.reuse, 0x2, RZ ;  /* 0x000000020c0d7824 */ /* 0x040fe200078e00ff */
[----:B------:R-:W-:Y:S01]  /*08f0*/  ISETP.NE.AND P0, PT, R12, RZ, PT ;  /* 0x000000ff0c00720c */ /* 0x000fe20003f05270 */
[----:B------:R0:W-:Y:S01]  /*0900*/  STS [R18], R15 ;  /* 0x0000000f12007388 */ /* 0x0001e20000000800 */
[----:B------:R-:W4:Y:S01]  /*0910*/  LDC.64 R4, c[0x0][0x390] ;  /* 0x0000e400ff047b82 */ /* 0x000f220000000a00 */
[----:B------:R-:W-:Y:S01]  /*0920*/  FSEL R16, R10, -R10, !P2 ;  /* 0x8000000a0a107208 */ /* 0x000fe20005000000 */
[----:B-1----:R-:W-:-:S04]  /*0930*/  IMAD.WIDE.U32 R6, R13, 0x2, R8 ;  /* 0x000000020d067825 */ /* 0x002fc800078e0008 */
[----:B------:R0:W-:Y:S01]  /*0940*/  STS [R17], R16 ;  /* 0x0000001011007388 */ /* 0x0001e20000000800 */
[----:B--2---:R-:W-:Y:S02]  /*0950*/  VIADD R14, R0, 0x168 ;  /* 0x00000168000e7836 */ /* 0x004fe40000000000 */
[----:B---3--:R-:W-:-:S04]  /*0960*/  IMAD.WIDE.U32 R8, R13, 0x4, R2 ;  /* 0x000000040d087825 */ /* 0x008fc800078e0002 */
[----:B----4-:R-:W-:Y:S01]  /*0970*/  IMAD.WIDE.U32 R10, R13, 0x4, R4 ;  /* 0x000000040d0a7825 */ /* 0x010fe200078e0004 */
[----:B------:R-:W-:Y:S06]  /*0980*/  BAR.SYNC.DEFER_BLOCKING 0x0 ;  /* 0x0000000000007b1d */ /* 0x000fec0000010000 */
[----:B0-----:R-:W-:Y:S05]  /*0990*/  @P0 BRA `(.L_x_6) ;  /* 0x0000000000b80947 */ /* 0x001fea0003800000 */
[----:B------:R-:W0:Y:S02]  /*09a0*/  LDC.64 R22, c[0x0][0x380] ;  /* 0x0000e000ff167b82 */ /* 0x000e240000000a00 */
[----:B0-----:R-:W2:Y:S06]  /*09b0*/  LDG.E.S16 R23, desc[UR10][R22.64+0x2] ;  /* 0x0000020a16177981 */ /* 0x001eac000c1e1700 */
[----:B------:R-:W0:Y:S01]  /*09c0*/  LDC.64 R16, c[0x0][0x388] ;  /* 0x0000e200ff107b82 */ /* 0x000e220000000a00 */
[----:B------:R-:W-:Y:S02]  /*09d0*/  IMAD.MOV.U32 R18, RZ, RZ, RZ ;  /* 0x000000ffff127224 */ /* 0x000fe400078e00ff */
[----:B------:R-:W-:Y:S01]  /*09e0*/  IMAD.MOV.U32 R20, RZ, RZ, RZ ;  /* 0x000000ffff147224 */ /* 0x000fe200078e00ff */
[----:B--2---:R-:W-:-:S02]  /*09f0*/  IADD3 R19, PT, PT, R14, R23, RZ ;  /* 0x000000170e137210 */ /* 0x004fc40007ffe0ff */
[----:B------:R-:W-:-:S03]  /*0a00*/  IADD3 R21, PT, PT, R23, 0x168, -R0 ;  /* 0x0000016817157810 */ /* 0x000fc60007ffe800 */
[----:B------:R-:W-:-:S04]  /*0a10*/  IMAD.HI R24, R19, -0x49f49f49, R18 ;  /* 0xb60b60b713187827 */ /* 0x000fc800078e0212 */
[----:B------:R-:W-:Y:S01]  /*0a20*/  IMAD.HI R15, R21, -0x49f49f49, R20 ;  /* 0xb60b60b7150f7827 */ /* 0x000fe200078e0214 */
[----:B------:R-:W-:-:S04]  /*0a30*/  SHF.R.U32.HI R25, RZ, 0x1f, R24 ;  /* 0x0000001fff197819 */ /* 0x000fc80000011618 */
[----:B------:R-:W-:Y:S02]  /*0a40*/  SHF.R.U32.HI R18, RZ, 0x1f, R15 ;  /* 0x0000001fff127819 */ /* 0x000fe4000001160f */
[----:B------:R-:W-:Y:S02]  /*0a50*/  LEA.HI R25, R24, R25, RZ, 0x18 ;  /* 0x0000001918197211 */ /* 0x000fe400078fc0ff */
[----:B------:R-:W-:-:S03]  /*0a60*/  LEA.HI.SX32 R15, R15, R18, 0x18 ;  /* 0x000000120f0f7211 */ /* 0x000fc600078fc2ff */
[----:B------:R-:W-:Y:S02]  /*0a70*/  IMAD R25, R25, -0x168, R19 ;  /* 0xfffffe9819197824 */ /* 0x000fe400078e0213 */
[----:B------:R-:W-:Y:S02]  /*0a80*/  IMAD R21, R15, -0x168, R21 ;  /* 0xfffffe980f157824 */ /* 0x000fe400078e0215 */
[----:B------:R-:W-:Y:S04]  /*0a90*/  LDS R15, [UR8] ;  /* 0x00000008ff0f7984 */ /* 0x000fe80008000800 */
[----:B------:R-:W-:Y:S04]  /*0aa0*/  STG.E.U16 desc[UR10][R6.64+0x6], R25 ;  /* 0x0000061906007986 */ /* 0x000fe8000c10150a */
[----:B------:R-:W-:Y:S04]  /*0ab0*/  STG.E.U16 desc[UR10][R6.64+0x4], R21 ;  /* 0x0000041506007986 */ /* 0x000fe8000c10150a */
[----:B0-----:R-:W2:Y:S01]  /*0ac0*/  LDG.E R18, desc[UR10][R16.64+0x4] ;  /* 0x0000040a10127981 */ /* 0x001ea2000c1e1900 */
[----:B------:R-:W-:-:S06]  /*0ad0*/  LEA R20, R21, UR4, 0x2 ;  /* 0x0000000415147c11 */ /* 0x000fcc000f8e10ff */
[----:B------:R-:W2:Y:S02]  /*0ae0*/  LDS R20, [R20+0x2d0] ;  /* 0x0002d00014147984 */ /* 0x000ea40000000800 */
[----:B--2---:R-:W-:-:S05]  /*0af0*/  FFMA R23, R15, R20, R18 ;  /* 0x000000140f177223 */ /* 0x004fca0000000012 */
[----:B------:R-:W-:Y:S04]  /*0b00*/  STG.E desc[UR10][R8.64+0x8], R23 ;  /* 0x0000081708007986 */ /* 0x000fe8000c10190a */
[----:B------:R-:W2:Y:S01]  /*0b10*/  LDG.E.U16 R24, desc[UR10][R6.64+0x4] ;  /* 0x0000040a06187981 */ /* 0x000ea2000c1e1500 */
[----:B------:R-:W0:Y:S03]  /*0b20*/  LDC.64 R18, c[0x0][0x390] ;  /* 0x0000e400ff127b82 */ /* 0x000e260000000a00 */
[----:B0-----:R-:W3:Y:S01]  /*0b30*/  LDG.E R22, desc[UR10][R18.64+0x4] ;  /* 0x0000040a12167981 */ /* 0x001ee2000c1e1900 */
[----:B--2---:R-:W-:-:S05]  /*0b40*/  PRMT R24, R24, 0x9910, RZ ;  /* 0x0000991018187816 */ /* 0x004fca00000000ff */
[----:B------:R-:W-:-:S05]  /*0b50*/  IMAD.MOV.U32 R21, RZ, RZ, R24 ;  /* 0x000000ffff157224 */ /* 0x000fca00078e0018 */
[----:B------:R-:W-:-:S06]  /*0b60*/  LEA R21, R21, UR6, 0x2 ;  /* 0x0000000615157c11 */ /* 0x000fcc000f8e10ff */
[----:B------:R-:W3:Y:S02]  /*0b70*/  LDS R21, [R21+0x2d0] ;  /* 0x0002d00015157984 */ /* 0x000ee40000000800 */
[----:B---3--:R-:W-:-:S05]  /*0b80*/  FFMA R25, R15, R21, R22 ;  /* 0x000000150f197223 */ /* 0x008fca0000000016 */
[----:B------:R-:W-:Y:S04]  /*0b90*/  STG.E desc[UR10][R10.64+0x8], R25 ;  /* 0x000008190a007986 */ /* 0x000fe8000c10190a */
[----:B------:R-:W2:Y:S04]  /*0ba0*/  LDG.E.U16 R20, desc[UR10][R6.64+0x6] ;  /* 0x0000060a06147981 */ /* 0x000ea8000c1e1500 */
[----:B------:R-:W3:Y:S01]  /*0bb0*/  LDG.E R16, desc[UR10][R16.64+0x4] ;  /* 0x0000040a10107981 */ /* 0x000ee2000c1e1900 */
[----:B--2---:R-:W-:-:S04]  /*0bc0*/  PRMT R20, R20, 0x9910, RZ ;  /* 0x0000991014147816 */ /* 0x004fc800000000ff */
        /* <DEDUP_REMOVED lines=10> */
[----:B------:R0:W-:Y:S02]  /*0c70*/  STG.E desc[UR10][R10.64+0xc], R15 ;  /* 0x00000c0f0a007986 */ /* 0x0001e4000c10190a */
.L_x_6:
[----:B------:R-:W-:Y:S05]  /*0c80*/  BSYNC.RECONVERGENT B0 ;  /* 0x0000000000007941 */ /* 0x000fea0003800200 */
.L_x_5:
[----:B------:R-:W-:Y:S01]  /*0c90*/  BAR.SYNC.DEFER_BLOCKING 0x0 ;  /* 0x0000000000007b1d */ /* 0x000fe20000010000 */
[----:B------:R-:W-:-:S05]  /*0ca0*/  ISETP.GT.U32.AND P0, PT, R12, 0x1, PT ;  /* 0x000000010c00780c */ /* 0x000fca0003f04070 */
[----:B------:R-:W-:Y:S01]  /*0cb0*/  BSSY.RECONVERGENT B0, `(.L_x_7) ;  /* 0x0000038000007945 */ /* 0x000fe20003800200 */
[----:B------:R-:W0:Y:S02]  /*0cc0*/  LDS.64 R16, [UR8] ;  /* 0x00000008ff107984 */ /* 0x000e240008000a00 */
[----:B0-----:R-:W-:-:S05]  /*0cd0*/  FMUL R15, R17, R16 ;  /* 0x00000010110f7220 */ /* 0x001fca0000400000 */
[----:B------:R0:W-:Y:S01]  /*0ce0*/  STS [UR8], R15 ;  /* 0x0000000fff007988 */ /* 0x0001e20008000808 */
[----:B------:R-:W-:Y:S06]  /*0cf0*/  BAR.SYNC.DEFER_BLOCKING 0x0 ;  /* 0x0000000000007b1d */ /* 0x000fec0000010000 */
[----:B------:R-:W-:Y:S05]  /*0d00*/  @P0 BRA `(.L_x_8) ;  /* 0x0000000000c80947 */ /* 0x000fea0003800000 */
[----:B------:R-:W1:Y:S01]  /*0d10*/  LDCU.64 UR12, c[0x0][0x380] ;  /* 0x00007000ff0c77ac */ /* 0x000e620008000a00 */
[----:B0-----:R-:W-:-:S05]  /*0d20*/  VIADD R15, R13, 0x4 ;  /* 0x000000040d0f7836 */ /* 0x001fca0000000000 */
[----:B-1----:R-:W-:-:S04]  /*0d30*/  IADD3 R16, P0, PT, R15, UR12, RZ ;  /* 0x0000000c0f107c10 */ /* 0x002fc8000ff1e0ff */
[----:B------:R-:W-:-:S05]  /*0d40*/  IADD3.X R17, PT, PT, RZ, UR13, RZ, P0, !PT ;  /* 0x0000000dff117c10 */ /* 0x000fca00087fe4ff */
[----:B------:R-:W2:Y:S01]  /*0d50*/  LDG.E.S16 R19, desc[UR10][R16.64] ;  /* 0x0000000a10137981 */ /* 0x000ea2000c1e1700 */
[----:B------:R-:W-:Y:S01]  /*0d60*/  IMAD.MOV.U32 R18, RZ, RZ, RZ ;  /* 0x000000ffff127224 */ /* 0x000fe200078e00ff */
[----:B--2---:R-:W-:-:S05]  /*0d70*/  IADD3 R19, PT, PT, R19, 0x168, -R0 ;  /* 0x0000016813137810 */ /* 0x004fca0007ffe800 */
[----:B------:R-:W-:-:S05]  /*0d80*/  IMAD.HI R18, R19, -0x49f49f49, R18 ;  /* 0xb60b60b713127827 */ /* 0x000fca00078e0212 */
[----:B------:R-:W-:-:S04]  /*0d90*/  SHF.R.U32.HI R21, RZ, 0x1f, R18 ;  /* 0x0000001fff157819 */ /* 0x000fc80000011612 */
[----:B------:R-:W-:-:S05]  /*0da0*/  LEA.HI.SX32 R21, R18, R21, 0x18 ;  /* 0x0000001512157211 */ /* 0x000fca00078fc2ff */
[----:B------:R-:W-:-:S05]  /*0db0*/  IMAD R23, R21, -0x168, R19 ;  /* 0xfffffe9815177824 */ /* 0x000fca00078e0213 */
[----:B------:R0:W-:Y:S04]  /*0dc0*/  STG.E.U16 desc[UR10][R6.64+0x8], R23 ;  /* 0x0000081706007986 */ /* 0x0001e8000c10150a */
[----:B------:R-:W2:Y:S01]  /*0dd0*/  LDG.E.S16 R19, desc[UR10][R16.64] ;  /* 0x0000000a10137981 */ /* 0x000ea2000c1e1700 */
[----:B------:R-:W-:Y:S01]  /*0de0*/  IMAD.MOV.U32 R18, RZ, RZ, RZ ;  /* 0x000000ffff127224 */ /* 0x000fe200078e00ff */
[----:B0-----:R-:W-:-:S06]  /*0df0*/  LEA R23, R23, UR4, 0x2 ;  /* 0x0000000417177c11 */ /* 0x001fcc000f8e10ff */
[----:B------:R-:W-:Y:S01]  /*0e00*/  LDS R23, [R23+0x2d0] ;  /* 0x0002d00017177984 */ /* 0x000fe20000000800 */
[----:B--2---:R-:W-:-:S04]  /*0e10*/  IMAD.IADD R19, R14, 0x1, R19 ;  /* 0x000000010e137824 */ /* 0x004fc800078e0213 */
[----:B------:R-:W-:-:S05]  /*0e20*/  IMAD.HI R18, R19, -0x49f49f49, R18 ;  /* 0xb60b60b713127827 */ /* 0x000fca00078e0212 */
[----:B------:R-:W-:-:S04]  /*0e30*/  SHF.R.U32.HI R21, RZ, 0x1f, R18 ;  /* 0x0000001fff157819 */ /* 0x000fc80000011612 */
[----:B------:R-:W-:Y:S02]  /*0e40*/  LEA.HI R18, R18, R21, RZ, 0x18 ;  /* 0x0000001512127211 */ /* 0x000fe400078fc0ff */
[----:B------:R-:W-:Y:S02]  /*0e50*/  SHF.R.U32.HI R21, RZ, 0x1, R15 ;  /* 0x00000001ff157819 */ /* 0x000fe4000001160f */
[----:B------:R-:W0:Y:S01]  /*0e60*/  LDS R15, [UR8] ;  /* 0x00000008ff0f7984 */ /* 0x000e220008000800 */
[----:B------:R-:W-:Y:S02]  /*0e70*/  IMAD R25, R18, -0x168, R19 ;  /* 0xfffffe9812197824 */ /* 0x000fe400078e0213 */
[----:B------:R-:W-:-:S03]  /*0e80*/  IMAD.WIDE.U32 R18, R21, 0x4, R2 ;  /* 0x0000000415127825 */ /* 0x000fc600078e0002 */
[----:B------:R-:W-:Y:S04]  /*0e90*/  STG.E.U16 desc[UR10][R6.64+0xa], R25 ;  /* 0x00000a1906007986 */ /* 0x000fe8000c10150a */
[----:B------:R-:W0:Y:S01]  /*0ea0*/  LDG.E R20, desc[UR10][R18.64] ;  /* 0x0000000a12147981 */ /* 0x000e22000c1e1900 */
[----:B------:R-:W-:-:S04]  /*0eb0*/  IMAD.WIDE.U32 R16, R21, 0x4, R4 ;  /* 0x0000000415107825 */ /* 0x000fc800078e0004 */
[----:B0-----:R-:W-:-:S05]  /*0ec0*/  FFMA R27, R15, R23, R20 ;  /* 0x000000170f1b7223 */ /* 0x001fca0000000014 */
        /* <DEDUP_REMOVED lines=22> */
.L_x_8:
[----:B------:R-:W-:Y:S05]  /*1030*/  BSYNC.RECONVERGENT B0 ;  /* 0x0000000000007941 */ /* 0x000fea0003800200 */
.L_x_7:
[----:B------:R-:W-:Y:S01]  /*1040*/  BAR.SYNC.DEFER_BLOCKING 0x0 ;  /* 0x0000000000007b1d */ /* 0x000fe20000010000 */
[----:B------:R-:W-:-:S05]  /*1050*/  ISETP.GT.U32.AND P0, PT, R12, 0x3, PT ;  /* 0x000000030c00780c */ /* 0x000fca0003f04070 */
[----:B------:R-:W-:Y:S01]  /*1060*/  BSSY.RECONVERGENT B0, `(.L_x_9) ;  /* 0x0000038000007945 */ /* 0x000fe20003800200 */
[----:B------:R-:W0:Y:S02]  /*1070*/  LDS.64 R16, [UR8] ;  /* 0x00000008ff107984 */ /* 0x000e240008000a00 */
[----:B01----:R-:W-:-:S05]  /*1080*/  FMUL R15, R17, R16 ;  /* 0x00000010110f7220 */ /* 0x003fca0000400000 */
        /* <DEDUP_REMOVED lines=53> */
.L_x_10:
[----:B------:R-:W-:Y:S05]  /*13e0*/  BSYNC.RECONVERGENT B0 ;  /* 0x0000000000007941 */ /* 0x000fea0003800200 */
.L_x_9:
[----:B------:R-:W-:Y:S01]  /*13f0*/  BAR.SYNC.DEFER_BLOCKING 0x0 ;  /* 0x0000000000007b1d */ /* 0x000fe20000010000 */
[----:B------:R-:W-:-:S05]  /*1400*/  ISETP.GT.U32.AND P0, PT, R12, 0x7, PT ;  /* 0x000000070c00780c */ /* 0x000fca0003f04070 */
[----:B------:R-:W-:Y:S01]  /*1410*/  BSSY.RECONVERGENT B0, `(.L_x_11) ;  /* 0x0000038000007945 */ /* 0x000fe20003800200 */
[----:B------:R-:W2:Y:S02]  /*1420*/  LDS.64 R16, [UR8] ;  /* 0x00000008ff107984 */ /* 0x000ea40008000a00 */
[----:B--2---:R-:W-:-:S05]  /*1430*/  FMUL R12, R17, R16 ;  /* 0x00000010110c7220 */ /* 0x004fca0000400000 */
[----:B------:R2:W-:Y:S01]  /*1440*/  STS [UR8], R12 ;  /* 0x0000000cff007988 */ /* 0x0005e20008000808 */
[----:B------:R-:W-:Y:S06]  /*1450*/  BAR.SYNC.DEFER_BLOCKING 0x0 ;  /* 0x0000000000007b1d */ /* 0x000fec0000010000 */
[----:B------:R-:W-:Y:S05]  /*1460*/  @P0 BRA `(.L_x_12) ;  /* 0x0000000000c80947 */ /* 0x000fea0003800000 */
[----:B------:R-:W2:Y:S01]  /*1470*/  LDCU.64 UR12, c[0x0][0x380] ;  /* 0x00007000ff0c77ac */ /* 0x000ea20008000a00 */
[----:B------:R-:W-:-:S05]  /*1480*/  VIADD R18, R13, 0x10 ;  /* 0x000000100d127836 */ /* 0x000fca0000000000 */
[----:B--2---:R-:W-:-:S04]  /*1490*/  IADD3 R12, P0, PT, R18, UR12, RZ ;  /* 0x0000000c120c7c10 */ /* 0x004fc8000ff1e0ff */
[----:B------:R-:W-:-:S05]  /*14a0*/  IADD3.X R13, PT, PT, RZ, UR13, RZ, P0, !PT ;  /* 0x0000000dff0d7c10 */ /* 0x000fca00087fe4ff */
[----:B------:R-:W2:Y:S01]  /*14b0*/  LDG.E.S16 R17, desc[UR10][R12.64] ;  /* 0x0000000a0c117981 */ /* 0x000ea2000c1e1700 */
[----:B------:R-:W-:Y:S01]  /*14c0*/  IMAD.MOV.U32 R16, RZ, RZ, RZ ;  /* 0x000000ffff107224 */ /* 0x000fe200078e00ff */
[----:B--2---:R-:W-:-:S05]  /*14d0*/  IADD3 R17, PT, PT, R17, 0x168, -R0 ;  /* 0x0000016811117810 */ /* 0x004fca0007ffe800 */
[----:B------:R-:W-:-:S05]  /*14e0*/  IMAD.HI R0, R17, -0x49f49f49, R16 ;  /* 0xb60b60b711007827 */ /* 0x000fca00078e0210 */
[----:B01----:R-:W-:-:S04]  /*14f0*/  SHF.R.U32.HI R15, RZ, 0x1f, R0 ;  /* 0x0000001fff0f7819 */ /* 0x003fc80000011600 */
[----:B------:R-:W-:-:S05]  /*1500*/  LEA.HI.SX32 R15, R0, R15, 0x18 ;  /* 0x0000000f000f7211 */ /* 0x000fca00078fc2ff */
[----:B------:R-:W-:-:S05]  /*1510*/  IMAD R19, R15, -0x168, R17 ;  /* 0xfffffe980f137824 */ /* 0x000fca00078e0211 */
[----:B------:R0:W-:Y:S04]  /*1520*/  STG.E.U16 desc[UR10][R6.64+0x20], R19 ;  /* 0x0000201306007986 */ /* 0x0001e8000c10150a */
[----:B------:R-:W2:Y:S01]  /*1530*/  LDG.E.S16 R15, desc[UR10][R12.64] ;  /* 0x0000000a0c0f7981 */ /* 0x000ea2000c1e1700 */
[----:B0-----:R-:W-:-:S06]  /*1540*/  LEA R19, R19, UR4, 0x2 ;  /* 0x0000000413137c11 */ /* 0x001fcc000f8e10ff */
[----:B------:R-:W-:Y:S01]  /*1550*/  LDS R19, [R19+0x2d0] ;  /* 0x0002d00013137984 */ /* 0x000fe20000000800 */
[----:B--2---:R-:W-:Y:S02]  /*1560*/  IMAD.IADD R15, R14, 0x1, R15 ;  /* 0x000000010e0f7824 */ /* 0x004fe400078e020f */
[----:B------:R-:W-:-:S04]  /*1570*/  IMAD.MOV.U32 R14, RZ, RZ, RZ ;  /* 0x000000ffff0e7224 */ /* 0x000fc800078e00ff */
[----:B------:R-:W-:-:S05]  /*1580*/  IMAD.HI R0, R15, -0x49f49f49, R14 ;  /* 0xb60b60b70f007827 */ /* 0x000fca00078e020e */
[----:B------:R-:W-:-:S04]  /*1590*/  SHF.R.U32.HI R17, RZ, 0x1f, R0 ;  /* 0x0000001fff117819 */ /* 0x000fc80000011600 */
[----:B------:R-:W-:Y:S02]  /*15a0*/  LEA.HI R14, R0, R17, RZ, 0x18 ;  /* 0x00000011000e7211 */ /* 0x000fe400078fc0ff */
[----:B------:R-:W-:Y:S01]  /*15b0*/  SHF.R.U32.HI R17, RZ, 0x1, R18 ;  /* 0x00000001ff117819 */ /* 0x000fe20000011612 */
[----:B------:R-:W0:Y:S02]  /*15c0*/  LDS R0, [UR8] ;  /* 0x00000008ff007984 */ /* 0x000e240008000800 */
        /* <DEDUP_REMOVED lines=28> */
.L_x_12:
[----:B------:R-:W-:Y:S05]  /*1790*/  BSYNC.RECONVERGENT B0 ;  /* 0x0000000000007941 */ /* 0x000fea0003800200 */
.L_x_11:
[----:B------:R-:W-:Y:S06]  /*17a0*/  BAR.SYNC.DEFER_BLOCKING 0x0 ;  /* 0x0000000000007b1d */ /* 0x000fec0000010000 */
[----:B---3--:R-:W3:Y:S02]  /*17b0*/  LDS.64 R2, [UR8] ;  /* 0x00000008ff027984 */ /* 0x008ee40008000a00 */
[----:B---3--:R-:W-:-:S05]  /*17c0*/  FMUL R0, R3, R2 ;  /* 0x0000000203007220 */ /* 0x008fca0000400000 */
[----:B------:R-:W-:Y:S01]  /*17d0*/  STS [UR8], R0 ;  /* 0x00000000ff007988 */ /* 0x000fe20008000808 */
[----:B------:R-:W-:Y:S06]  /*17e0*/  BAR.SYNC.DEFER_BLOCKING 0x0 ;  /* 0x0000000000007b1d */ /* 0x000fec0000010000 */
[----:B------:R-:W-:Y:S05]  /*17f0*/  EXIT ;  /* 0x000000000000794d */ /* 0x000fea0003800000 */
.L_x_13:
[----:B------:R-:W-:-:S00]  /*1800*/  BRA `(.L_x_13) ;  /* 0xfffffffc00fc7947 */ /* 0x000fc0000383ffff */
[----:B------:R-:W-:-:S00]  /*1810*/  NOP ;  /* 0x0000000000007918 */ /* 0x000fc00000000000 */
        /* <DEDUP_REMOVED lines=14> */
.L_x_20:


//--------------------- .text._Z21populate_sin_cos_mapsPfS_ --------------------------
	.section	.text._Z21populate_sin_cos_mapsPfS_,"ax",@progbits
	.align	128
        .global         _Z21populate_sin_cos_mapsPfS_
        .type           _Z21populate_sin_cos_mapsPfS_,@function
        .size           _Z21populate_sin_cos_mapsPfS_,(.L_x_21 - _Z21populate_sin_cos_mapsPfS_)
        .other          _Z21populate_sin_cos_mapsPfS_,@"STO_CUDA_ENTRY STV_DEFAULT"
_Z21populate_sin_cos_mapsPfS_:
.text._Z21populate_sin_cos_mapsPfS_:
[----:B------:R-:W-:Y:S01]  /*0000*/  LDC R1, c[0x0][0x37c] ;  /* 0x0000df00ff017b82 */ /* 0x000fe20000000800 */
[----:B------:R-:W0:Y:S07]  /*0010*/  S2R R11, SR_TID.X ;  /* 0x00000000000b7919 */ /* 0x000e2e0000002100 */
[----:B------:R-:W1:Y:S01]  /*0020*/  LDC.64 R2, c[0x0][0x380] ;  /* 0x0000e000ff027b82 */ /* 0x000e620000000a00 */
[----:B------:R-:W2:Y:S01]  /*0030*/  LDCU.64 UR6, c[0x0][0x358] ;  /* 0x00006b00ff0677ac */ /* 0x000ea20008000a00 */
[----:B------:R-:W-:Y:S06]  /*0040*/  BSSY.RECONVERGENT B0, `(.L_x_14) ;  /* 0x0000068000007945 */ /* 0x000fec0003800200 */
[----:B------:R-:W3:Y:S01]  /*0050*/  LDC.64 R4, c[0x0][0x388] ;  /* 0x0000e200ff047b82 */ /* 0x000ee20000000a00 */
[----:B0-----:R-:W-:Y:S01]  /*0060*/  I2FP.F32.U32 R6, R11 ;  /* 0x0000000b00067245 */ /* 0x001fe20000201000 */
[----:B-1----:R-:W-:-:S04]  /*0070*/  IMAD.WIDE.U32 R2, R11, 0x4, R2 ;  /* 0x000000040b027825 */ /* 0x002fc800078e0002 */
[----:B------:R-:W-:Y:S01]  /*0080*/  FMUL R6, R6, 0.017453292384743690491 ;  /* 0x3c8efa3506067820 */ /* 0x000fe20000400000 */
[----:B---3--:R-:W-:-:S04]  /*0090*/  IMAD.WIDE.U32 R4, R11, 0x4, R4 ;  /* 0x000000040b047825 */ /* 0x008fc800078e0004 */
[C---:B------:R-:W-:Y:S01]  /*00a0*/  FMUL R7, R6.reuse, 0.63661974668502807617 ;  /* 0x3f22f98306077820 */ /* 0x040fe20000400000 */
[----:B------:R-:W-:-:S03]  /*00b0*/  FSETP.GE.AND P0, PT, |R6|, 105615, PT ;  /* 0x47ce47800600780b */ /* 0x000fc60003f06200 */
[----:B------:R-:W0:Y:S02]  /*00c0*/  F2I.NTZ R10, R7 ;  /* 0x00000007000a7305 */ /* 0x000e240000203100 */
[----:B0-----:R-:W-:-:S05]  /*00d0*/  I2FP.F32.S32 R9, R10 ;  /* 0x0000000a00097245 */ /* 0x001fca0000201400 */
[----:B------:R-:W-:-:S04]  /*00e0*/  FFMA R0, R9, -1.5707962512969970703, R6 ;  /* 0xbfc90fda09007823 */ /* 0x000fc80000000006 */
[----:B------:R-:W-:-:S04]  /*00f0*/  FFMA R0, R9, -7.5497894158615963534e-08, R0 ;  /* 0xb3a2216809007823 */ /* 0x000fc80000000000 */
[----:B------:R-:W-:Y:S01]  /*0100*/  FFMA R0, R9, -5.3903029534742383927e-15, R0 ;  /* 0xa7c234c509007823 */ /* 0x000fe20000000000 */
[----:B--2---:R-:W-:Y:S06]  /*0110*/  @!P0 BRA `(.L_x_15) ;  /* 0x0000000400688947 */ /* 0x004fec0003800000 */
        /* <DEDUP_REMOVED lines=11> */
.L_x_16:
[----:B0-----:R-:W-:Y:S01]  /*01d0*/  MOV R10, UR8 ;  /* 0x00000008000a7c02 */ /* 0x001fe20008000f00 */
[----:B------:R-:W-:-:S05]  /*01e0*/  IMAD.U32 R11, RZ, RZ, UR9 ;  /* 0x00000009ff0b7e24 */ /* 0x000fca000f8e00ff */
        /* <DEDUP_REMOVED lines=15> */
[--C-:B------:R-:W-:Y:S01]  /*02e0*/  @P0 IMAD.MOV.U32 R12, RZ, RZ, R8.reuse ;  /* 0x000000ffff0c0224 */ /* 0x100fe200078e0008 */
        /* <DEDUP_REMOVED lines=10> */
[----:B------:R-:W-:-:S04]  /*0390*/  SHF.R.U32.HI R7, RZ, 0x5, R7 ;  /* 0x00000005ff077819 */ /* 0x000fc80000011607 */
[----:B------:R-:W-:-:S04]  /*03a0*/  LEA R9, -R7, RZ, 0x2 ;  /* 0x000000ff07097211 */ /* 0x000fc800078e11ff */
        /* <DEDUP_REMOVED lines=8> */
[----:B------:R-:W-:Y:S02]  /*0430*/  @P4 IMAD.MOV.U32 R8, RZ, RZ, R12 ;  /* 0x000000ffff084224 */ /* 0x000fe400078e000c */
[----:B------:R-:W-:Y:S01]  /*0440*/  @P4 IMAD.MOV.U32 R7, RZ, RZ, R13 ;  /* 0x000000ffff074224 */ /* 0x000fe200078e000d */
[----:B------:R-:W-:Y:S01]  /*0450*/  ISETP.EQ.AND P4, PT, R9, 0x4, PT ;  /* 0x000000040900780c */ /* 0x000fe20003f82270 */
[----:B------:R-:W-:Y:S01]  /*0460*/  @P2 IMAD.MOV.U32 R7, RZ, RZ, R14 ;  /* 0x000000ffff072224 */ /* 0x000fe200078e000e */
[----:B------:R-:W-:Y:S01]  /*0470*/  @P2 MOV R8, R13 ;  /* 0x0000000d00082202 */ /* 0x000fe20000000f00 */
[----:B------:R-:W-:Y:S02]  /*0480*/  @P1 IMAD.MOV.U32 R7, RZ, RZ, R15 ;  /* 0x000000ffff071224 */ /* 0x000fe400078e000f */
[----:B------:R-:W-:-:S02]  /*0490*/  @P0 IMAD.MOV.U32 R7, RZ, RZ, R16 ;  /* 0x000000ffff070224 */ /* 0x000fc400078e0010 */
[----:B------:R-:W-:Y:S01]  /*04a0*/  @P1 IMAD.MOV.U32 R8, RZ, RZ, R14 ;  /* 0x000000ffff081224 */ /* 0x000fe200078e000e */
[----:B------:R-:W-:Y:S01]  /*04b0*/  @P0 MOV R8, R15 ;  /* 0x0000000f00080202 */ /* 0x000fe20000000f00 */
[----:B------:R-:W-:Y:S02]  /*04c0*/  @P3 IMAD.MOV.U32 R7, RZ, RZ, R17 ;  /* 0x000000ffff073224 */ /* 0x000fe400078e0011 */
[----:B------:R-:W-:Y:S02]  /*04d0*/  @P5 IMAD.MOV.U32 R7, RZ, RZ, R0 ;  /* 0x000000ffff075224 */ /* 0x000fe400078e0000 */
[----:B------:R-:W-:Y:S01]  /*04e0*/  @P3 IMAD.MOV.U32 R8, RZ, RZ, R16 ;  /* 0x000000ffff083224 */ /* 0x000fe200078e0010 */
[----:B------:R-:W-:Y:S01]  /*04f0*/  @P5 MOV R8, R17 ;  /* 0x0000001100085202 */ /* 0x000fe20000000f00 */
[----:B------:R-:W-:Y:S02]  /*0500*/  @P4 IMAD.MOV.U32 R8, RZ, RZ, R0 ;  /* 0x000000ffff084224 */ /* 0x000fe400078e0000 */
[----:B------:R-:W-:Y:S01]  /*0510*/  IMAD.MOV.U32 R11, RZ, RZ, R7 ;  /* 0x000000ffff0b7224 */ /* 0x000fe200078e0007 */
[----:B------:R-:W-:Y:S06]  /*0520*/  @!P6 BRA `(.L_x_18) ;  /* 0x000000000028e947 */ /* 0x000fec0003800000 */
[----:B------:R-:W-:Y:S01]  /*0530*/  @P2 MOV R7, R12 ;  /* 0x0000000c00072202 */ /* 0x000fe20000000f00 */
[----:B------:R-:W-:Y:S01]  /*0540*/  @P1 IMAD.MOV.U32 R7, RZ, RZ, R13 ;  /* 0x000000ffff071224 */ /* 0x000fe200078e000d */
[----:B------:R-:W-:Y:S01]  /*0550*/  SHF.L.W.U32.HI R11, R8, R6, R11 ;  /* 0x00000006080b7219 */ /* 0x000fe20000010e0b */
[----:B------:R-:W-:Y:S01]  /*0560*/  @P0 IMAD.MOV.U32 R7, RZ, RZ, R14 ;  /* 0x000000ffff070224 */ /* 0x000fe200078e000e */
[----:B------:R-:W-:Y:S01]  /*0570*/  ISETP.EQ.AND P0, PT, R9, 0x8, PT ;  /* 0x000000080900780c */ /* 0x000fe20003f02270 */
[----:B------:R-:W-:Y:S01]  /*0580*/  @P3 IMAD.MOV.U32 R7, RZ, RZ, R15 ;  /* 0x000000ffff073224 */ /* 0x000fe200078e000f */
[----:B------:R-:W-:Y:S01]  /*0590*/  @P5 MOV R7, R16 ;  /* 0x0000001000075202 */ /* 0x000fe20000000f00 */
[----:B------:R-:W-:-:S10]  /*05a0*/  @P4 IMAD.MOV.U32 R7, RZ, RZ, R17 ;  /* 0x000000ffff074224 */ /* 0x000fd400078e0011 */
[----:B------:R-:W-:-:S05]  /*05b0*/  @P0 IMAD.MOV.U32 R7, RZ, RZ, R0 ;  /* 0x000000ffff070224 */ /* 0x000fca00078e0000 */
[----:B------:R-:W-:-:S07]  /*05c0*/  SHF.L.W.U32.HI R8, R7, R6, R8 ;  /* 0x0000000607087219 */ /* 0x000fce0000010e08 */
.L_x_18:
[----:B------:R-:W-:Y:S05]  /*05d0*/  BSYNC.RECONVERGENT B1 ;  /* 0x0000000000017941 */ /* 0x000fea0003800200 */
.L_x_17:
[C---:B------:R-:W-:Y:S01]  /*05e0*/  SHF.L.W.U32.HI R13, R8.reuse, 0x2, R11 ;  /* 0x00000002080d7819 */ /* 0x040fe20000010e0b */
[----:B------:R-:W-:Y:S01]  /*05f0*/  IMAD.SHL.U32 R8, R8, 0x4, RZ ;  /* 0x0000000408087824 */ /* 0x000fe200078e00ff */
[----:B------:R-:W-:Y:S01]  /*0600*/  UMOV UR4, 0x54442d19 ;  /* 0x54442d1900047882 */ /* 0x000fe20000000000 */
[----:B------:R-:W-:Y:S01]  /*0610*/  UMOV UR5, 0x3bf921fb ;  /* 0x3bf921fb00057882 */ /* 0x000fe20000000000 */
[----:B------:R-:W-:Y:S02]  /*0620*/  SHF.R.S32.HI R0, RZ, 0x1f, R13 ;  /* 0x0000001fff007819 */ /* 0x000fe4000001140d */
[----:B------:R-:W-:Y:S02]  /*0630*/  ISETP.GE.AND P0, PT, R13, RZ, PT ;  /* 0x000000ff0d00720c */ /* 0x000fe40003f06270 */
[C---:B------:R-:W-:Y:S02]  /*0640*/  LOP3.LUT R8, R0.reuse, R8, RZ, 0x3c, !PT ;  /* 0x0000000800087212 */ /* 0x040fe400078e3cff */
[----:B------:R-:W-:-:S02]  /*0650*/  LOP3.LUT R9, R0, R13, RZ, 0x3c, !PT ;  /* 0x0000000d00097212 */ /* 0x000fc400078e3cff */
[----:B------:R-:W-:Y:S02]  /*0660*/  SHF.R.U32.HI R10, RZ, 0x1e, R11 ;  /* 0x0000001eff0a7819 */ /* 0x000fe4000001160b */
[----:B------:R-:W0:Y:S02]  /*0670*/  I2F.F64.S64 R6, R8 ;  /* 0x0000000800067312 */ /* 0x000e240000301c00 */
[----:B------:R-:W-:Y:S01]  /*0680*/  LEA.HI R10, R13, R10, RZ, 0x1 ;  /* 0x0000000a0d0a7211 */ /* 0x000fe200078f08ff */
[----:B0-----:R-:W-:-:S10]  /*0690*/  DMUL R6, R6, UR4 ;  /* 0x0000000406067c28 */ /* 0x001fd40008000000 */
[----:B------:R-:W0:Y:S02]  /*06a0*/  F2F.F32.F64 R6, R6 ;  /* 0x0000000600067310 */ /* 0x000e240000301000 */
[----:B0-----:R-:W-:-:S07]  /*06b0*/  FSEL R0, -R6, R6, !P0 ;  /* 0x0000000606007208 */ /* 0x001fce0004000100 */
.L_x_15:
[----:B------:R-:W-:Y:S05]  /*06c0*/  BSYNC.RECONVERGENT B0 ;  /* 0x0000000000007941 */ /* 0x000fea0003800200 */
.L_x_14:
[----:B------:R-:W-:Y:S01]  /*06d0*/  MOV R6, 0x37cbac00 ;  /* 0x37cbac0000067802 */ /* 0x000fe20000000f00 */
[----:B------:R-:W-:Y:S01]  /*06e0*/  FMUL R7, R0, R0 ;  /* 0x0000000000077220 */ /* 0x000fe20000400000 */
[----:B------:R-:W-:Y:S01]  /*06f0*/  IMAD.MOV.U32 R8, RZ, RZ, 0x394d4153 ;  /* 0x394d4153ff087424 */ /* 0x000fe200078e00ff */
[C---:B------:R-:W-:Y:S02]  /*0700*/  LOP3.LUT R11, R10.reuse, 0x1, RZ, 0xc0, !PT ;  /* 0x000000010a0b7812 */ /* 0x040fe400078ec0ff */
[C---:B------:R-:W-:Y:S01]  /*0710*/  FFMA R6, R7.reuse, R6, -0.0013887860113754868507 ;  /* 0xbab607ed07067423 */ /* 0x040fe20000000006 */
[C---:B------:R-:W-:Y:S01]  /*0720*/  FFMA R8, R7.reuse, -R8, 0.0083327032625675201416 ;  /* 0x3c0885e407087423 */ /* 0x040fe20000000808 */
[----:B------:R-:W-:Y:S01]  /*0730*/  FFMA R9, R7, R0, RZ ;  /* 0x0000000007097223 */ /* 0x000fe200000000ff */
[----:B------:R-:W-:Y:S01]  /*0740*/  ISETP.NE.U32.AND P0, PT, R11, 0x1, PT ;  /* 0x000000010b00780c */ /* 0x000fe20003f05070 */
[C---:B------:R-:W-:Y:S01]  /*0750*/  FFMA R6, R7.reuse, R6, 0.041666727513074874878 ;  /* 0x3d2aaabb07067423 */ /* 0x040fe20000000006 */
[----:B------:R-:W-:Y:S01]  /*0760*/  FFMA R8, R7, R8, -0.16666662693023681641 ;  /* 0xbe2aaaa807087423 */ /* 0x000fe20000000008 */
[----:B------:R-:W-:-:S02]  /*0770*/  LOP3.LUT P1, RZ, R10, 0x2, RZ, 0xc0, !PT ;  /* 0x000000020aff7812 */ /* 0x000fc4000782c0ff */
[----:B------:R-:W-:Y:S01]  /*0780*/  FFMA R6, R7, R6, -0.4999999701976776123 ;  /* 0xbeffffff07067423 */ /* 0x000fe20000000006 */
[----:B------:R-:W-:Y:S01]  /*0790*/  FFMA R9, R9, R8, R0 ;  /* 0x0000000809097223 */ /* 0x000fe20000000000 */
[----:B------:R-:W-:Y:S02]  /*07a0*/  VIADD R0, R10, 0x1 ;  /* 0x000000010a007836 */ /* 0x000fe40000000000 */
[----:B------:R-:W-:-:S03]  /*07b0*/  FFMA R6, R7, R6, 1 ;  /* 0x3f80000007067423 */ /* 0x000fc60000000006 */
[----:B------:R-:W-:Y:S02]  /*07c0*/  LOP3.LUT P2, RZ, R0, 0x2, RZ, 0xc0, !PT ;  /* 0x0000000200ff7812 */ /* 0x000fe4000784c0ff */
[----:B------:R-:W-:Y:S02]  /*07d0*/  FSEL R0, R6, R9, !P0 ;  /* 0x0000000906007208 */ /* 0x000fe40004000000 */
[----:B------:R-:W-:Y:S02]  /*07e0*/  FSEL R6, R9, R6, !P0 ;  /* 0x0000000609067208 */ /* 0x000fe40004000000 */
[----:B------:R-:W-:Y:S02]  /*07f0*/  FSEL R7, R0, -R0, !P1 ;  /* 0x8000000000077208 */ /* 0x000fe40004800000 */
[----:B------:R-:W-:-:S03]  /*0800*/  FSEL R9, R6, -R6, !P2 ;  /* 0x8000000606097208 */ /* 0x000fc60005000000 */
[----:B------:R-:W-:Y:S04]  /*0810*/  STG.E desc[UR6][R2.64], R7 ;  /* 0x0000000702007986 */ /* 0x000fe8000c101906 */
[----:B------:R-:W-:Y:S01]  /*0820*/  STG.E desc[UR6][R4.64], R9 ;  /* 0x0000000904007986 */ /* 0x000fe2000c101906 */
[----:B------:R-:W-:Y:S05]  /*0830*/  EXIT ;  /* 0x000000000000794d */ /* 0x000fea0003800000 */
.L_x_19:
        /* <DEDUP_REMOVED lines=12> */
.L_x_21:


//--------------------- .nv.global.init           --------------------------
	.section	.nv.global.init,"aw",@progbits
	.align	4
.nv.global.init:
	.type		__cudart_i2opi_f,@object
	.size		__cudart_i2opi_f,(.L_0 - __cudart_i2opi_f)
__cudart_i2opi_f:
        /*0000*/ 	.byte	0x41, 0x90, 0x43, 0x3c, 0x99, 0x95, 0x62, 0xdb, 0xc0, 0xdd, 0x34, 0xf5, 0xd1, 0x57, 0x27, 0xfc
        /*0010*/ 	.byte	0x29, 0x15, 0x44, 0x4e, 0x6e, 0x83, 0xf9, 0xa2
.L_0:


//--------------------- .nv.shared._Z16calculate_pointsPsPfS0_iffi --------------------------
	.section	.nv.shared._Z16calculate_pointsPsPfS0_iffi,"aw",@nobits
	.sectionflags	@""
	.align	4
.nv.shared._Z16calculate_pointsPsPfS0_iffi:
	.zero		5128


//--------------------- .nv.shared.reserved.0     --------------------------
	.section	.nv.shared.reserved.0,"aw",@nobits
	.weak		__nv_reservedSMEM_offset_0_alias
	.size		__nv_reservedSMEM_offset_0_alias, 0, 64
	.other		__nv_reservedSMEM_offset_0_alias,@"STO_CUDA_RESERVED_SHARED STV_DEFAULT"
__nv_reservedSMEM_offset_0_alias:
	.zero		0
	.zero		64


//--------------------- .nv.constant0._Z16calculate_pointsPsPfS0_iffi --------------------------
	.section	.nv.constant0._Z16calculate_pointsPsPfS0_iffi,"a",@progbits
	.sectionflags	@""
	.align	4
.nv.constant0._Z16calculate_pointsPsPfS0_iffi:
	.zero		936


//--------------------- .nv.constant0._Z21populate_sin_cos_mapsPfS_ --------------------------
	.section	.nv.constant0._Z21populate_sin_cos_mapsPfS_,"a",@progbits
	.sectionflags	@""
	.align	4
.nv.constant0._Z21populate_sin_cos_mapsPfS_:
	.zero		912


//--------------------- SYMBOLS --------------------------

	.type		.nv.reservedSmem.offset0,@object
	.size		.nv.reservedSmem.offset0,0x4
	.type		.nv.reservedSmem.cap,@object
	.size		.nv.reservedSmem.cap,0x4
